	.target	sm_90a

	.elftype	@"ET_EXEC"


//--------------------- .note.nv.tkinfo           --------------------------
	.section	.note.nv.tkinfo,"",@"SHT_NOTE"
	.sectionflags	@"SHF_NOTE_NV_TKINFO"
	.tkinfo
        /*0018*/ 	.word	0x00000002
        /*0030*/ 	.string	""
        /*0030*/ 	.string	"ptxas"
        /*0030*/ 	.string	"Cuda compilation tools, release 13.0, V13.0.88"
        /*0030*/ 	.string	"Build cuda_13.0.r13.0/compiler.36424714_0"
        /*0030*/ 	.string	"-arch sm_90a -m 64 "



//--------------------- .note.nv.cuinfo           --------------------------
	.section	.note.nv.cuinfo,"",@"SHT_NOTE"
	.sectionflags	@"SHF_NOTE_NV_CUINFO"
        /*0018*/ 	.short	0x0002
        /*001a*/ 	.short	0x005a
        /*001c*/ 	.short	0x0082
	.zero		2


//--------------------- .nv.info                  --------------------------
	.section	.nv.info,"",@"SHT_CUDA_INFO"
	.align	4


	//----- nvinfo : EIATTR_REGCOUNT
	.align		4
        /*0000*/ 	.byte	0x04, 0x2f
        /*0002*/ 	.short	(.L_12 - .L_11)
	.align		4
.L_11:
        /*0004*/ 	.word	index@(_ZN7cutlass13device_kernelIN5flash19enable_sm80_to_sm89INS1_16FlashAttnFwdSm80INS1_25CollectiveMainloopFwdSm80ILi8ELi1ELb1EN4cute5tupleIJNS5_1CILi128EEENS7_ILi112EEES8_EEELi128ENS_10bfloat16_tEfNS_4arch4Sm80ELb1ELb0ELb1ELb1ELb1ELb1ELb1ELb1EEENS1_21CollectiveEpilogueFwdINS6_IJS8_S8_S9_EEENS6_IJNS7_ILi1EEESH_SH_EEESB_SD_Li256ELb1ELb1ELb1ELb0EEENS1_36VarlenDynamicPersistentTileSchedulerILi128ELi112ELi256ELi256ELb1ELb1ELb0ELb1ELb1ELb1EEEEEEEEEvNT_6ParamsE)
        /*0008*/ 	.word	0x00000004


	//----- nvinfo : EIATTR_FRAME_SIZE
	.align		4
.L_12:
        /*000c*/ 	.byte	0x04, 0x11
        /*000e*/ 	.short	(.L_14 - .L_13)
	.align		4
.L_13:
        /*0010*/ 	.word	index@(_ZN7cutlass13device_kernelIN5flash19enable_sm80_to_sm89INS1_16FlashAttnFwdSm80INS1_25CollectiveMainloopFwdSm80ILi8ELi1ELb1EN4cute5tupleIJNS5_1CILi128EEENS7_ILi112EEES8_EEELi128ENS_10bfloat16_tEfNS_4arch4Sm80ELb1ELb0ELb1ELb1ELb1ELb1ELb1ELb1EEENS1_21CollectiveEpilogueFwdINS6_IJS8_S8_S9_EEENS6_IJNS7_ILi1EEESH_SH_EEESB_SD_Li256ELb1ELb1ELb1ELb0EEENS1_36VarlenDynamicPersistentTileSchedulerILi128ELi112ELi256ELi256ELb1ELb1ELb0ELb1ELb1ELb1EEEEEEEEEvNT_6ParamsE)
        /*0014*/ 	.word	0x00000000


	//----- nvinfo : EIATTR_REGCOUNT
	.align		4
.L_14:
        /*0018*/ 	.byte	0x04, 0x2f
        /*001a*/ 	.short	(.L_16 - .L_15)
	.align		4
.L_15:
        /*001c*/ 	.word	index@(_ZN7cutlass13device_kernelIN5flash19enable_sm80_to_sm89INS1_16FlashAttnFwdSm80INS1_25CollectiveMainloopFwdSm80ILi8ELi1ELb1EN4cute5tupleIJNS5_1CILi128EEENS7_ILi112EEES8_EEELi128ENS_10bfloat16_tEfNS_4arch4Sm80ELb1ELb0ELb1ELb1ELb1ELb0ELb1ELb1EEENS1_21CollectiveEpilogueFwdINS6_IJS8_S8_S9_EEENS6_IJNS7_ILi1EEESH_SH_EEESB_SD_Li256ELb1ELb1ELb1ELb0EEENS1_36VarlenDynamicPersistentTileSchedulerILi128ELi112ELi256ELi256ELb1ELb1ELb0ELb1ELb1ELb1EEEEEEEEEvNT_6ParamsE)
        /*0020*/ 	.word	0x00000004


	//----- nvinfo : EIATTR_FRAME_SIZE
	.align		4
.L_16:
        /*0024*/ 	.byte	0x04, 0x11
        /*0026*/ 	.short	(.L_18 - .L_17)
	.align		4
.L_17:
        /*0028*/ 	.word	index@(_ZN7cutlass13device_kernelIN5flash19enable_sm80_to_sm89INS1_16FlashAttnFwdSm80INS1_25CollectiveMainloopFwdSm80ILi8ELi1ELb1EN4cute5tupleIJNS5_1CILi128EEENS7_ILi112EEES8_EEELi128ENS_10bfloat16_tEfNS_4arch4Sm80ELb1ELb0ELb1ELb1ELb1ELb0ELb1ELb1EEENS1_21CollectiveEpilogueFwdINS6_IJS8_S8_S9_EEENS6_IJNS7_ILi1EEESH_SH_EEESB_SD_Li256ELb1ELb1ELb1ELb0EEENS1_36VarlenDynamicPersistentTileSchedulerILi128ELi112ELi256ELi256ELb1ELb1ELb0ELb1ELb1ELb1EEEEEEEEEvNT_6ParamsE)
        /*002c*/ 	.word	0x00000000


	//----- nvinfo : EIATTR_REGCOUNT
	.align		4
.L_18:
        /*0030*/ 	.byte	0x04, 0x2f
        /*0032*/ 	.short	(.L_20 - .L_19)
	.align		4
.L_19:
        /*0034*/ 	.word	index@(_ZN7cutlass13device_kernelIN5flash19enable_sm80_to_sm89INS1_16FlashAttnFwdSm80INS1_25CollectiveMainloopFwdSm80ILi4ELi1ELb0EN4cute5tupleIJNS5_1CILi128EEENS7_ILi64EEES8_EEELi128ENS_10bfloat16_tEfNS_4arch4Sm80ELb1ELb0ELb1ELb0ELb1ELb0ELb1ELb1EEENS1_21CollectiveEpilogueFwdINS6_IJS8_S8_S9_EEENS6_IJNS7_ILi1EEESH_SH_EEESB_SD_Li128ELb0ELb1ELb1ELb0EEENS1_30DynamicPersistentTileSchedulerILi128ELi128ELb1ELb1ELb0EEEEEEEEEvNT_6ParamsE)
        /*0038*/ 	.word	0x00000004


	//----- nvinfo : EIATTR_FRAME_SIZE
	.align		4
.L_20:
        /*003c*/ 	.byte	0x04, 0x11
        /*003e*/ 	.short	(.L_22 - .L_21)
	.align		4
.L_21:
        /*0040*/ 	.word	index@(_ZN7cutlass13device_kernelIN5flash19enable_sm80_to_sm89INS1_16FlashAttnFwdSm80INS1_25CollectiveMainloopFwdSm80ILi4ELi1ELb0EN4cute5tupleIJNS5_1CILi128EEENS7_ILi64EEES8_EEELi128ENS_10bfloat16_tEfNS_4arch4Sm80ELb1ELb0ELb1ELb0ELb1ELb0ELb1ELb1EEENS1_21CollectiveEpilogueFwdINS6_IJS8_S8_S9_EEENS6_IJNS7_ILi1EEESH_SH_EEESB_SD_Li128ELb0ELb1ELb1ELb0EEENS1_30DynamicPersistentTileSchedulerILi128ELi128ELb1ELb1ELb0EEEEEEEEEvNT_6ParamsE)
        /*0044*/ 	.word	0x00000000


	//----- nvinfo : EIATTR_REGCOUNT
	.align		4
.L_22:
        /*0048*/ 	.byte	0x04, 0x2f
        /*004a*/ 	.short	(.L_24 - .L_23)
	.align		4
.L_23:
        /*004c*/ 	.word	index@(_ZN7cutlass13device_kernelIN5flash19enable_sm80_to_sm89INS1_16FlashAttnFwdSm80INS1_25CollectiveMainloopFwdSm80ILi8ELi1ELb1EN4cute5tupleIJNS5_1CILi128EEENS7_ILi96EEES8_EEELi128ENS_10bfloat16_tEfNS_4arch4Sm80ELb0ELb1ELb1ELb1ELb1ELb1ELb1ELb1EEENS1_21CollectiveEpilogueFwdINS6_IJS8_S8_S9_EEENS6_IJNS7_ILi1EEESH_SH_EEESB_SD_Li256ELb1ELb1ELb1ELb0EEENS1_36VarlenDynamicPersistentTileSchedulerILi128ELi96ELi256ELi256ELb1ELb1ELb0ELb1ELb0ELb1EEEEEEEEEvNT_6ParamsE)
        /*0050*/ 	.word	0x00000004


	//----- nvinfo : EIATTR_FRAME_SIZE
	.align		4
.L_24:
        /*0054*/ 	.byte	0x04, 0x11
        /*0056*/ 	.short	(.L_26 - .L_25)
	.align		4
.L_25:
        /*0058*/ 	.word	index@(_ZN7cutlass13device_kernelIN5flash19enable_sm80_to_sm89INS1_16FlashAttnFwdSm80INS1_25CollectiveMainloopFwdSm80ILi8ELi1ELb1EN4cute5tupleIJNS5_1CILi128EEENS7_ILi96EEES8_EEELi128ENS_10bfloat16_tEfNS_4arch4Sm80ELb0ELb1ELb1ELb1ELb1ELb1ELb1ELb1EEENS1_21CollectiveEpilogueFwdINS6_IJS8_S8_S9_EEENS6_IJNS7_ILi1EEESH_SH_EEESB_SD_Li256ELb1ELb1ELb1ELb0EEENS1_36VarlenDynamicPersistentTileSchedulerILi128ELi96ELi256ELi256ELb1ELb1ELb0ELb1ELb0ELb1EEEEEEEEEvNT_6ParamsE)
        /*005c*/ 	.word	0x00000000


	//----- nvinfo : EIATTR_REGCOUNT
	.align		4
.L_26:
        /*0060*/ 	.byte	0x04, 0x2f
        /*0062*/ 	.short	(.L_28 - .L_27)
	.align		4
.L_27:
        /*0064*/ 	.word	index@(_ZN7cutlass13device_kernelIN5flash19enable_sm80_to_sm89INS1_16FlashAttnFwdSm80INS1_25CollectiveMainloopFwdSm80ILi8ELi1ELb1EN4cute5tupleIJNS5_1CILi128EEENS7_ILi96EEES8_EEELi128ENS_10bfloat16_tEfNS_4arch4Sm80ELb0ELb1ELb1ELb1ELb1ELb0ELb1ELb1EEENS1_21CollectiveEpilogueFwdINS6_IJS8_S8_S9_EEENS6_IJNS7_ILi1EEESH_SH_EEESB_SD_Li256ELb1ELb1ELb1ELb0EEENS1_36VarlenDynamicPersistentTileSchedulerILi128ELi96ELi256ELi256ELb1ELb1ELb0ELb1ELb0ELb1EEEEEEEEEvNT_6ParamsE)
        /*0068*/ 	.word	0x00000004


	//----- nvinfo : EIATTR_FRAME_SIZE
	.align		4
.L_28:
        /*006c*/ 	.byte	0x04, 0x11
        /*006e*/ 	.short	(.L_30 - .L_29)
	.align		4
.L_29:
        /*0070*/ 	.word	index@(_ZN7cutlass13device_kernelIN5flash19enable_sm80_to_sm89INS1_16FlashAttnFwdSm80INS1_25CollectiveMainloopFwdSm80ILi8ELi1ELb1EN4cute5tupleIJNS5_1CILi128EEENS7_ILi96EEES8_EEELi128ENS_10bfloat16_tEfNS_4arch4Sm80ELb0ELb1ELb1ELb1ELb1ELb0ELb1ELb1EEENS1_21CollectiveEpilogueFwdINS6_IJS8_S8_S9_EEENS6_IJNS7_ILi1EEESH_SH_EEESB_SD_Li256ELb1ELb1ELb1ELb0EEENS1_36VarlenDynamicPersistentTileSchedulerILi128ELi96ELi256ELi256ELb1ELb1ELb0ELb1ELb0ELb1EEEEEEEEEvNT_6ParamsE)
        /*0074*/ 	.word	0x00000000


	//----- nvinfo : EIATTR_REGCOUNT
	.align		4
.L_30:
        /*0078*/ 	.byte	0x04, 0x2f
        /*007a*/ 	.short	(.L_32 - .L_31)
	.align		4
.L_31:
        /*007c*/ 	.word	index@(_ZN7cutlass13device_kernelIN5flash19enable_sm80_to_sm89INS1_16FlashAttnFwdSm80INS1_25CollectiveMainloopFwdSm80ILi4ELi1ELb0EN4cute5tupleIJNS5_1CILi128EEENS7_ILi48EEES8_EEELi128ENS_10bfloat16_tEfNS_4arch4Sm80ELb0ELb1ELb1ELb0ELb1ELb0ELb1ELb1EEENS1_21CollectiveEpilogueFwdINS6_IJS8_S8_S9_EEENS6_IJNS7_ILi1EEESH_SH_EEESB_SD_Li128ELb0ELb1ELb1ELb0EEENS1_19SingleTileSchedulerILb0ELb1ELb1ELi128EEEEEEEEEvNT_6ParamsE)
        /*0080*/ 	.word	0x00000004


	//----- nvinfo : EIATTR_FRAME_SIZE
	.align		4
.L_32:
        /*0084*/ 	.byte	0x04, 0x11
        /*0086*/ 	.short	(.L_34 - .L_33)
	.align		4
.L_33:
        /*0088*/ 	.word	index@(_ZN7cutlass13device_kernelIN5flash19enable_sm80_to_sm89INS1_16FlashAttnFwdSm80INS1_25CollectiveMainloopFwdSm80ILi4ELi1ELb0EN4cute5tupleIJNS5_1CILi128EEENS7_ILi48EEES8_EEELi128ENS_10bfloat16_tEfNS_4arch4Sm80ELb0ELb1ELb1ELb0ELb1ELb0ELb1ELb1EEENS1_21CollectiveEpilogueFwdINS6_IJS8_S8_S9_EEENS6_IJNS7_ILi1EEESH_SH_EEESB_SD_Li128ELb0ELb1ELb1ELb0EEENS1_19SingleTileSchedulerILb0ELb1ELb1ELi128EEEEEEEEEvNT_6ParamsE)
        /*008c*/ 	.word	0x00000000


	//----- nvinfo : EIATTR_REGCOUNT
	.align		4
.L_34:
        /*0090*/ 	.byte	0x04, 0x2f
        /*0092*/ 	.short	(.L_36 - .L_35)
	.align		4
.L_35:
        /*0094*/ 	.word	index@(_ZN7cutlass13device_kernelIN5flash19enable_sm80_to_sm89INS1_16FlashAttnFwdSm80INS1_25CollectiveMainloopFwdSm80ILi8ELi1ELb1EN4cute5tupleIJNS5_1CILi128EEENS7_ILi112EEES8_EEELi128ENS_10bfloat16_tEfNS_4arch4Sm80ELb0ELb0ELb1ELb1ELb1ELb1ELb1ELb1EEENS1_21CollectiveEpilogueFwdINS6_IJS8_S8_S9_EEENS6_IJNS7_ILi1EEESH_SH_EEESB_SD_Li256ELb1ELb1ELb1ELb0EEENS1_36VarlenDynamicPersistentTileSchedulerILi128ELi112ELi256ELi256ELb1ELb1ELb0ELb0ELb1ELb1EEEEEEEEEvNT_6ParamsE)
        /*0098*/ 	.word	0x00000004


	//----- nvinfo : EIATTR_FRAME_SIZE
	.align		4
.L_36:
        /*009c*/ 	.byte	0x04, 0x11
        /*009e*/ 	.short	(.L_38 - .L_37)
	.align		4
.L_37:
        /*00a0*/ 	.word	index@(_ZN7cutlass13device_kernelIN5flash19enable_sm80_to_sm89INS1_16FlashAttnFwdSm80INS1_25CollectiveMainloopFwdSm80ILi8ELi1ELb1EN4cute5tupleIJNS5_1CILi128EEENS7_ILi112EEES8_EEELi128ENS_10bfloat16_tEfNS_4arch4Sm80ELb0ELb0ELb1ELb1ELb1ELb1ELb1ELb1EEENS1_21CollectiveEpilogueFwdINS6_IJS8_S8_S9_EEENS6_IJNS7_ILi1EEESH_SH_EEESB_SD_Li256ELb1ELb1ELb1ELb0EEENS1_36VarlenDynamicPersistentTileSchedulerILi128ELi112ELi256ELi256ELb1ELb1ELb0ELb0ELb1ELb1EEEEEEEEEvNT_6ParamsE)
        /*00a4*/ 	.word	0x00000000


	//----- nvinfo : EIATTR_REGCOUNT
	.align		4
.L_38:
        /*00a8*/ 	.byte	0x04, 0x2f
        /*00aa*/ 	.short	(.L_40 - .L_39)
	.align		4
.L_39:
        /*00ac*/ 	.word	index@(_ZN7cutlass13device_kernelIN5flash19enable_sm80_to_sm89INS1_16FlashAttnFwdSm80INS1_25CollectiveMainloopFwdSm80ILi8ELi1ELb1EN4cute5tupleIJNS5_1CILi128EEENS7_ILi112EEES8_EEELi128ENS_10bfloat16_tEfNS_4arch4Sm80ELb0ELb0ELb1ELb1ELb1ELb0ELb1ELb1EEENS1_21CollectiveEpilogueFwdINS6_IJS8_S8_S9_EEENS6_IJNS7_ILi1EEESH_SH_EEESB_SD_Li256ELb1ELb1ELb1ELb0EEENS1_36VarlenDynamicPersistentTileSchedulerILi128ELi112ELi256ELi256ELb1ELb1ELb0ELb0ELb1ELb1EEEEEEEEEvNT_6ParamsE)
        /*00b0*/ 	.word	0x00000004


	//----- nvinfo : EIATTR_FRAME_SIZE
	.align		4
.L_40:
        /*00b4*/ 	.byte	0x04, 0x11
        /*00b6*/ 	.short	(.L_42 - .L_41)
	.align		4
.L_41:
        /*00b8*/ 	.word	index@(_ZN7cutlass13device_kernelIN5flash19enable_sm80_to_sm89INS1_16FlashAttnFwdSm80INS1_25CollectiveMainloopFwdSm80ILi8ELi1ELb1EN4cute5tupleIJNS5_1CILi128EEENS7_ILi112EEES8_EEELi128ENS_10bfloat16_tEfNS_4arch4Sm80ELb0ELb0ELb1ELb1ELb1ELb0ELb1ELb1EEENS1_21CollectiveEpilogueFwdINS6_IJS8_S8_S9_EEENS6_IJNS7_ILi1EEESH_SH_EEESB_SD_Li256ELb1ELb1ELb1ELb0EEENS1_36VarlenDynamicPersistentTileSchedulerILi128ELi112ELi256ELi256ELb1ELb1ELb0ELb0ELb1ELb1EEEEEEEEEvNT_6ParamsE)
        /*00bc*/ 	.word	0x00000000


	//----- nvinfo : EIATTR_REGCOUNT
	.align		4
.L_42:
        /*00c0*/ 	.byte	0x04, 0x2f
        /*00c2*/ 	.short	(.L_44 - .L_43)
	.align		4
.L_43:
        /*00c4*/ 	.word	index@(_ZN7cutlass13device_kernelIN5flash19enable_sm80_to_sm89INS1_16FlashAttnFwdSm80INS1_25CollectiveMainloopFwdSm80ILi4ELi1ELb0EN4cute5tupleIJNS5_1CILi128EEENS7_ILi64EEES8_EEELi128ENS_10bfloat16_tEfNS_4arch4Sm80ELb0ELb0ELb1ELb0ELb1ELb0ELb1ELb1EEENS1_21CollectiveEpilogueFwdINS6_IJS8_S8_S9_EEENS6_IJNS7_ILi1EEESH_SH_EEESB_SD_Li128ELb0ELb1ELb1ELb0EEENS1_19SingleTileSchedulerILb0ELb1ELb1ELi128EEEEEEEEEvNT_6ParamsE)
        /*00c8*/ 	.word	0x00000004


	//----- nvinfo : EIATTR_FRAME_SIZE
	.align		4
.L_44:
        /*00cc*/ 	.byte	0x04, 0x11
        /*00ce*/ 	.short	(.L_46 - .L_45)
	.align		4
.L_45:
        /*00d0*/ 	.word	index@(_ZN7cutlass13device_kernelIN5flash19enable_sm80_to_sm89INS1_16FlashAttnFwdSm80INS1_25CollectiveMainloopFwdSm80ILi4ELi1ELb0EN4cute5tupleIJNS5_1CILi128EEENS7_ILi64EEES8_EEELi128ENS_10bfloat16_tEfNS_4arch4Sm80ELb0ELb0ELb1ELb0ELb1ELb0ELb1ELb1EEENS1_21CollectiveEpilogueFwdINS6_IJS8_S8_S9_EEENS6_IJNS7_ILi1EEESH_SH_EEESB_SD_Li128ELb0ELb1ELb1ELb0EEENS1_19SingleTileSchedulerILb0ELb1ELb1ELi128EEEEEEEEEvNT_6ParamsE)
        /*00d4*/ 	.word	0x00000000


	//----- nvinfo : EIATTR_REGCOUNT
	.align		4
.L_46:
        /*00d8*/ 	.byte	0x04, 0x2f
        /*00da*/ 	.short	(.L_48 - .L_47)
	.align		4
.L_47:
        /*00dc*/ 	.word	index@(_ZN7cutlass13device_kernelIN5flash19enable_sm80_to_sm89INS1_16FlashAttnFwdSm80INS1_25CollectiveMainloopFwdSm80ILi8ELi1ELb1EN4cute5tupleIJNS5_1CILi128EEES8_S8_EEELi128ENS_10bfloat16_tEfNS_4arch4Sm80ELb1ELb0ELb1ELb0ELb1ELb0ELb1ELb1EEENS1_21CollectiveEpilogueFwdIS9_NS6_IJNS7_ILi1EEESF_SF_EEESA_SC_Li256ELb0ELb1ELb1ELb0EEENS1_30DynamicPersistentTileSchedulerILi256ELi256ELb1ELb1ELb0EEEEEEEEEvNT_6ParamsE)
        /*00e0*/ 	.word	0x00000004


	//----- nvinfo : EIATTR_FRAME_SIZE
	.align		4
.L_48:
        /*00e4*/ 	.byte	0x04, 0x11
        /*00e6*/ 	.short	(.L_50 - .L_49)
	.align		4
.L_49:
        /*00e8*/ 	.word	index@(_ZN7cutlass13device_kernelIN5flash19enable_sm80_to_sm89INS1_16FlashAttnFwdSm80INS1_25CollectiveMainloopFwdSm80ILi8ELi1ELb1EN4cute5tupleIJNS5_1CILi128EEES8_S8_EEELi128ENS_10bfloat16_tEfNS_4arch4Sm80ELb1ELb0ELb1ELb0ELb1ELb0ELb1ELb1EEENS1_21CollectiveEpilogueFwdIS9_NS6_IJNS7_ILi1EEESF_SF_EEESA_SC_Li256ELb0ELb1ELb1ELb0EEENS1_30DynamicPersistentTileSchedulerILi256ELi256ELb1ELb1ELb0EEEEEEEEEvNT_6ParamsE)
        /*00ec*/ 	.word	0x00000000


	//----- nvinfo : EIATTR_REGCOUNT
	.align		4
.L_50:
        /*00f0*/ 	.byte	0x04, 0x2f
        /*00f2*/ 	.short	(.L_52 - .L_51)
	.align		4
.L_51:
        /*00f4*/ 	.word	index@(_ZN7cutlass13device_kernelIN5flash19enable_sm80_to_sm89INS1_16FlashAttnFwdSm80INS1_25CollectiveMainloopFwdSm80ILi8ELi1ELb1EN4cute5tupleIJNS5_1CILi128EEENS7_ILi96EEES8_EEELi128ENS_10bfloat16_tEfNS_4arch4Sm80ELb0ELb1ELb1ELb0ELb1ELb0ELb1ELb1EEENS1_21CollectiveEpilogueFwdINS6_IJS8_S8_S9_EEENS6_IJNS7_ILi1EEESH_SH_EEESB_SD_Li256ELb0ELb1ELb1ELb0EEENS1_19SingleTileSchedulerILb0ELb1ELb1ELi128EEEEEEEEEvNT_6ParamsE)
        /*00f8*/ 	.word	0x00000004


	//----- nvinfo : EIATTR_FRAME_SIZE
	.align		4
.L_52:
        /*00fc*/ 	.byte	0x04, 0x11
        /*00fe*/ 	.short	(.L_54 - .L_53)
	.align		4
.L_53:
        /*0100*/ 	.word	index@(_ZN7cutlass13device_kernelIN5flash19enable_sm80_to_sm89INS1_16FlashAttnFwdSm80INS1_25CollectiveMainloopFwdSm80ILi8ELi1ELb1EN4cute5tupleIJNS5_1CILi128EEENS7_ILi96EEES8_EEELi128ENS_10bfloat16_tEfNS_4arch4Sm80ELb0ELb1ELb1ELb0ELb1ELb0ELb1ELb1EEENS1_21CollectiveEpilogueFwdINS6_IJS8_S8_S9_EEENS6_IJNS7_ILi1EEESH_SH_EEESB_SD_Li256ELb0ELb1ELb1ELb0EEENS1_19SingleTileSchedulerILb0ELb1ELb1ELi128EEEEEEEEEvNT_6ParamsE)
        /*0104*/ 	.word	0x00000000


	//----- nvinfo : EIATTR_REGCOUNT
	.align		4
.L_54:
        /*0108*/ 	.byte	0x04, 0x2f
        /*010a*/ 	.short	(.L_56 - .L_55)
	.align		4
.L_55:
        /*010c*/ 	.word	index@(_ZN7cutlass13device_kernelIN5flash19enable_sm80_to_sm89INS1_16FlashAttnFwdSm80INS1_25CollectiveMainloopFwdSm80ILi8ELi1ELb1EN4cute5tupleIJNS5_1CILi128EEES8_S8_EEELi128ENS_10bfloat16_tEfNS_4arch4Sm80ELb0ELb0ELb1ELb0ELb1ELb0ELb1ELb1EEENS1_21CollectiveEpilogueFwdIS9_NS6_IJNS7_ILi1EEESF_SF_EEESA_SC_Li256ELb0ELb1ELb1ELb0EEENS1_19SingleTileSchedulerILb0ELb1ELb1ELi128EEEEEEEEEvNT_6ParamsE)
        /*0110*/ 	.word	0x00000004


	//----- nvinfo : EIATTR_FRAME_SIZE
	.align		4
.L_56:
        /*0114*/ 	.byte	0x04, 0x11
        /*0116*/ 	.short	(.L_58 - .L_57)
	.align		4
.L_57:
        /*0118*/ 	.word	index@(_ZN7cutlass13device_kernelIN5flash19enable_sm80_to_sm89INS1_16FlashAttnFwdSm80INS1_25CollectiveMainloopFwdSm80ILi8ELi1ELb1EN4cute5tupleIJNS5_1CILi128EEES8_S8_EEELi128ENS_10bfloat16_tEfNS_4arch4Sm80ELb0ELb0ELb1ELb0ELb1ELb0ELb1ELb1EEENS1_21CollectiveEpilogueFwdIS9_NS6_IJNS7_ILi1EEESF_SF_EEESA_SC_Li256ELb0ELb1ELb1ELb0EEENS1_19SingleTileSchedulerILb0ELb1ELb1ELi128EEEEEEEEEvNT_6ParamsE)
        /*011c*/ 	.word	0x00000000


	//----- nvinfo : EIATTR_MIN_STACK_SIZE
	.align		4
.L_58:
        /*0120*/ 	.byte	0x04, 0x12
        /*0122*/ 	.short	(.L_60 - .L_59)
	.align		4
.L_59:
        /*0124*/ 	.word	index@(_ZN7cutlass13device_kernelIN5flash19enable_sm80_to_sm89INS1_16FlashAttnFwdSm80INS1_25CollectiveMainloopFwdSm80ILi8ELi1ELb1EN4cute5tupleIJNS5_1CILi128EEES8_S8_EEELi128ENS_10bfloat16_tEfNS_4arch4Sm80ELb0ELb0ELb1ELb0ELb1ELb0ELb1ELb1EEENS1_21CollectiveEpilogueFwdIS9_NS6_IJNS7_ILi1EEESF_SF_EEESA_SC_Li256ELb0ELb1ELb1ELb0EEENS1_19SingleTileSchedulerILb0ELb1ELb1ELi128EEEEEEEEEvNT_6ParamsE)
        /*0128*/ 	.word	0x00000000


	//----- nvinfo : EIATTR_MIN_STACK_SIZE
	.align		4
.L_60:
        /*012c*/ 	.byte	0x04, 0x12
        /*012e*/ 	.short	(.L_62 - .L_61)
	.align		4
.L_61:
        /*0130*/ 	.word	index@(_ZN7cutlass13device_kernelIN5flash19enable_sm80_to_sm89INS1_16FlashAttnFwdSm80INS1_25CollectiveMainloopFwdSm80ILi8ELi1ELb1EN4cute5tupleIJNS5_1CILi128EEENS7_ILi96EEES8_EEELi128ENS_10bfloat16_tEfNS_4arch4Sm80ELb0ELb1ELb1ELb0ELb1ELb0ELb1ELb1EEENS1_21CollectiveEpilogueFwdINS6_IJS8_S8_S9_EEENS6_IJNS7_ILi1EEESH_SH_EEESB_SD_Li256ELb0ELb1ELb1ELb0EEENS1_19SingleTileSchedulerILb0ELb1ELb1ELi128EEEEEEEEEvNT_6ParamsE)
        /*0134*/ 	.word	0x00000000


	//----- nvinfo : EIATTR_MIN_STACK_SIZE
	.align		4
.L_62:
        /*0138*/ 	.byte	0x04, 0x12
        /*013a*/ 	.short	(.L_64 - .L_63)
	.align		4
.L_63:
        /*013c*/ 	.word	index@(_ZN7cutlass13device_kernelIN5flash19enable_sm80_to_sm89INS1_16FlashAttnFwdSm80INS1_25CollectiveMainloopFwdSm80ILi8ELi1ELb1EN4cute5tupleIJNS5_1CILi128EEES8_S8_EEELi128ENS_10bfloat16_tEfNS_4arch4Sm80ELb1ELb0ELb1ELb0ELb1ELb0ELb1ELb1EEENS1_21CollectiveEpilogueFwdIS9_NS6_IJNS7_ILi1EEESF_SF_EEESA_SC_Li256ELb0ELb1ELb1ELb0EEENS1_30DynamicPersistentTileSchedulerILi256ELi256ELb1ELb1ELb0EEEEEEEEEvNT_6ParamsE)
        /*0140*/ 	.word	0x00000000


	//----- nvinfo : EIATTR_MIN_STACK_SIZE
	.align		4
.L_64:
        /*0144*/ 	.byte	0x04, 0x12
        /*0146*/ 	.short	(.L_66 - .L_65)
	.align		4
.L_65:
        /*0148*/ 	.word	index@(_ZN7cutlass13device_kernelIN5flash19enable_sm80_to_sm89INS1_16FlashAttnFwdSm80INS1_25CollectiveMainloopFwdSm80ILi4ELi1ELb0EN4cute5tupleIJNS5_1CILi128EEENS7_ILi64EEES8_EEELi128ENS_10bfloat16_tEfNS_4arch4Sm80ELb0ELb0ELb1ELb0ELb1ELb0ELb1ELb1EEENS1_21CollectiveEpilogueFwdINS6_IJS8_S8_S9_EEENS6_IJNS7_ILi1EEESH_SH_EEESB_SD_Li128ELb0ELb1ELb1ELb0EEENS1_19SingleTileSchedulerILb0ELb1ELb1ELi128EEEEEEEEEvNT_6ParamsE)
        /*014c*/ 	.word	0x00000000


	//----- nvinfo : EIATTR_MIN_STACK_SIZE
	.align		4
.L_66:
        /*0150*/ 	.byte	0x04, 0x12
        /*0152*/ 	.short	(.L_68 - .L_67)
	.align		4
.L_67:
        /*0154*/ 	.word	index@(_ZN7cutlass13device_kernelIN5flash19enable_sm80_to_sm89INS1_16FlashAttnFwdSm80INS1_25CollectiveMainloopFwdSm80ILi8ELi1ELb1EN4cute5tupleIJNS5_1CILi128EEENS7_ILi112EEES8_EEELi128ENS_10bfloat16_tEfNS_4arch4Sm80ELb0ELb0ELb1ELb1ELb1ELb0ELb1ELb1EEENS1_21CollectiveEpilogueFwdINS6_IJS8_S8_S9_EEENS6_IJNS7_ILi1EEESH_SH_EEESB_SD_Li256ELb1ELb1ELb1ELb0EEENS1_36VarlenDynamicPersistentTileSchedulerILi128ELi112ELi256ELi256ELb1ELb1ELb0ELb0ELb1ELb1EEEEEEEEEvNT_6ParamsE)
        /*0158*/ 	.word	0x00000000


	//----- nvinfo : EIATTR_MIN_STACK_SIZE
	.align		4
.L_68:
        /*015c*/ 	.byte	0x04, 0x12
        /*015e*/ 	.short	(.L_70 - .L_69)
	.align		4
.L_69:
        /*0160*/ 	.word	index@(_ZN7cutlass13device_kernelIN5flash19enable_sm80_to_sm89INS1_16FlashAttnFwdSm80INS1_25CollectiveMainloopFwdSm80ILi8ELi1ELb1EN4cute5tupleIJNS5_1CILi128EEENS7_ILi112EEES8_EEELi128ENS_10bfloat16_tEfNS_4arch4Sm80ELb0ELb0ELb1ELb1ELb1ELb1ELb1ELb1EEENS1_21CollectiveEpilogueFwdINS6_IJS8_S8_S9_EEENS6_IJNS7_ILi1EEESH_SH_EEESB_SD_Li256ELb1ELb1ELb1ELb0EEENS1_36VarlenDynamicPersistentTileSchedulerILi128ELi112ELi256ELi256ELb1ELb1ELb0ELb0ELb1ELb1EEEEEEEEEvNT_6ParamsE)
        /*0164*/ 	.word	0x00000000


	//----- nvinfo : EIATTR_MIN_STACK_SIZE
	.align		4
.L_70:
        /*0168*/ 	.byte	0x04, 0x12
        /*016a*/ 	.short	(.L_72 - .L_71)
	.align		4
.L_71:
        /*016c*/ 	.word	index@(_ZN7cutlass13device_kernelIN5flash19enable_sm80_to_sm89INS1_16FlashAttnFwdSm80INS1_25CollectiveMainloopFwdSm80ILi4ELi1ELb0EN4cute5tupleIJNS5_1CILi128EEENS7_ILi48EEES8_EEELi128ENS_10bfloat16_tEfNS_4arch4Sm80ELb0ELb1ELb1ELb0ELb1ELb0ELb1ELb1EEENS1_21CollectiveEpilogueFwdINS6_IJS8_S8_S9_EEENS6_IJNS7_ILi1EEESH_SH_EEESB_SD_Li128ELb0ELb1ELb1ELb0EEENS1_19SingleTileSchedulerILb0ELb1ELb1ELi128EEEEEEEEEvNT_6ParamsE)
        /*0170*/ 	.word	0x00000000


	//----- nvinfo : EIATTR_MIN_STACK_SIZE
	.align		4
.L_72:
        /*0174*/ 	.byte	0x04, 0x12
        /*0176*/ 	.short	(.L_74 - .L_73)
	.align		4
.L_73:
        /*0178*/ 	.word	index@(_ZN7cutlass13device_kernelIN5flash19enable_sm80_to_sm89INS1_16FlashAttnFwdSm80INS1_25CollectiveMainloopFwdSm80ILi8ELi1ELb1EN4cute5tupleIJNS5_1CILi128EEENS7_ILi96EEES8_EEELi128ENS_10bfloat16_tEfNS_4arch4Sm80ELb0ELb1ELb1ELb1ELb1ELb0ELb1ELb1EEENS1_21CollectiveEpilogueFwdINS6_IJS8_S8_S9_EEENS6_IJNS7_ILi1EEESH_SH_EEESB_SD_Li256ELb1ELb1ELb1ELb0EEENS1_36VarlenDynamicPersistentTileSchedulerILi128ELi96ELi256ELi256ELb1ELb1ELb0ELb1ELb0ELb1EEEEEEEEEvNT_6ParamsE)
        /*017c*/ 	.word	0x00000000


	//----- nvinfo : EIATTR_MIN_STACK_SIZE
	.align		4
.L_74:
        /*0180*/ 	.byte	0x04, 0x12
        /*0182*/ 	.short	(.L_76 - .L_75)
	.align		4
.L_75:
        /*0184*/ 	.word	index@(_ZN7cutlass13device_kernelIN5flash19enable_sm80_to_sm89INS1_16FlashAttnFwdSm80INS1_25CollectiveMainloopFwdSm80ILi8ELi1ELb1EN4cute5tupleIJNS5_1CILi128EEENS7_ILi96EEES8_EEELi128ENS_10bfloat16_tEfNS_4arch4Sm80ELb0ELb1ELb1ELb1ELb1ELb1ELb1ELb1EEENS1_21CollectiveEpilogueFwdINS6_IJS8_S8_S9_EEENS6_IJNS7_ILi1EEESH_SH_EEESB_SD_Li256ELb1ELb1ELb1ELb0EEENS1_36VarlenDynamicPersistentTileSchedulerILi128ELi96ELi256ELi256ELb1ELb1ELb0ELb1ELb0ELb1EEEEEEEEEvNT_6ParamsE)
        /*0188*/ 	.word	0x00000000


	//----- nvinfo : EIATTR_MIN_STACK_SIZE
	.align		4
.L_76:
        /*018c*/ 	.byte	0x04, 0x12
        /*018e*/ 	.short	(.L_78 - .L_77)
	.align		4
.L_77:
        /*0190*/ 	.word	index@(_ZN7cutlass13device_kernelIN5flash19enable_sm80_to_sm89INS1_16FlashAttnFwdSm80INS1_25CollectiveMainloopFwdSm80ILi4ELi1ELb0EN4cute5tupleIJNS5_1CILi128EEENS7_ILi64EEES8_EEELi128ENS_10bfloat16_tEfNS_4arch4Sm80ELb1ELb0ELb1ELb0ELb1ELb0ELb1ELb1EEENS1_21CollectiveEpilogueFwdINS6_IJS8_S8_S9_EEENS6_IJNS7_ILi1EEESH_SH_EEESB_SD_Li128ELb0ELb1ELb1ELb0EEENS1_30DynamicPersistentTileSchedulerILi128ELi128ELb1ELb1ELb0EEEEEEEEEvNT_6ParamsE)
        /*0194*/ 	.word	0x00000000


	//----- nvinfo : EIATTR_MIN_STACK_SIZE
	.align		4
.L_78:
        /*0198*/ 	.byte	0x04, 0x12
        /*019a*/ 	.short	(.L_80 - .L_79)
	.align		4
.L_79:
        /*019c*/ 	.word	index@(_ZN7cutlass13device_kernelIN5flash19enable_sm80_to_sm89INS1_16FlashAttnFwdSm80INS1_25CollectiveMainloopFwdSm80ILi8ELi1ELb1EN4cute5tupleIJNS5_1CILi128EEENS7_ILi112EEES8_EEELi128ENS_10bfloat16_tEfNS_4arch4Sm80ELb1ELb0ELb1ELb1ELb1ELb0ELb1ELb1EEENS1_21CollectiveEpilogueFwdINS6_IJS8_S8_S9_EEENS6_IJNS7_ILi1EEESH_SH_EEESB_SD_Li256ELb1ELb1ELb1ELb0EEENS1_36VarlenDynamicPersistentTileSchedulerILi128ELi112ELi256ELi256ELb1ELb1ELb0ELb1ELb1ELb1EEEEEEEEEvNT_6ParamsE)
        /*01a0*/ 	.word	0x00000000


	//----- nvinfo : EIATTR_MIN_STACK_SIZE
	.align		4
.L_80:
        /*01a4*/ 	.byte	0x04, 0x12
        /*01a6*/ 	.short	(.L_82 - .L_81)
	.align		4
.L_81:
        /*01a8*/ 	.word	index@(_ZN7cutlass13device_kernelIN5flash19enable_sm80_to_sm89INS1_16FlashAttnFwdSm80INS1_25CollectiveMainloopFwdSm80ILi8ELi1ELb1EN4cute5tupleIJNS5_1CILi128EEENS7_ILi112EEES8_EEELi128ENS_10bfloat16_tEfNS_4arch4Sm80ELb1ELb0ELb1ELb1ELb1ELb1ELb1ELb1EEENS1_21CollectiveEpilogueFwdINS6_IJS8_S8_S9_EEENS6_IJNS7_ILi1EEESH_SH_EEESB_SD_Li256ELb1ELb1ELb1ELb0EEENS1_36VarlenDynamicPersistentTileSchedulerILi128ELi112ELi256ELi256ELb1ELb1ELb0ELb1ELb1ELb1EEEEEEEEEvNT_6ParamsE)
        /*01ac*/ 	.word	0x00000000
.L_82:


//--------------------- .nv.compat                --------------------------
	.section	.nv.compat,"",@"SHT_CUDA_COMPAT_INFO"
	.align	4
        /*0000*/ 	.byte	0x02, 0x09, 0x01, 0x00, 0x02, 0x02, 0x01, 0x00, 0x02, 0x05, 0x05, 0x00, 0x03, 0x07, 0x01, 0x01
        /*0010*/ 	.byte	0x02, 0x03, 0x00, 0x00, 0x02, 0x06, 0x01, 0x00, 0x04, 0x0b, 0x08, 0x00, 0x00, 0x00, 0x00, 0x00
        /*0020*/ 	.byte	0x00, 0x00, 0x00, 0x00


//--------------------- .nv.info._ZN7cutlass13device_kernelIN5flash19enable_sm80_to_sm89INS1_16FlashAttnFwdSm80INS1_25CollectiveMainloopFwdSm80ILi8ELi1ELb1EN4cute5tupleIJNS5_1CILi128EEES8_S8_EEELi128ENS_10bfloat16_tEfNS_4arch4Sm80ELb0ELb0ELb1ELb0ELb1ELb0ELb1ELb1EEENS1_21CollectiveEpilogueFwdIS9_NS6_IJNS7_ILi1EEESF_SF_EEESA_SC_Li256ELb0ELb1ELb1ELb0EEENS1_19SingleTileSchedulerILb0ELb1ELb1ELi128EEEEEEEEEvNT_6ParamsE --------------------------
	.section	.nv.info._ZN7cutlass13device_kernelIN5flash19enable_sm80_to_sm89INS1_16FlashAttnFwdSm80INS1_25CollectiveMainloopFwdSm80ILi8ELi1ELb1EN4cute5tupleIJNS5_1CILi128EEES8_S8_EEELi128ENS_10bfloat16_tEfNS_4arch4Sm80ELb0ELb0ELb1ELb0ELb1ELb0ELb1ELb1EEENS1_21CollectiveEpilogueFwdIS9_NS6_IJNS7_ILi1EEESF_SF_EEESA_SC_Li256ELb0ELb1ELb1ELb0EEENS1_19SingleTileSchedulerILb0ELb1ELb1ELi128EEEEEEEEEvNT_6ParamsE,"",@"SHT_CUDA_INFO"
	.sectionflags	@""
	.align	4


	//----- nvinfo : EIATTR_CUDA_API_VERSION
	.align		4
        /*0000*/ 	.byte	0x04, 0x37
        /*0002*/ 	.short	(.L_84 - .L_83)
.L_83:
        /*0004*/ 	.word	0x00000082


	//----- nvinfo : EIATTR_KPARAM_INFO
	.align		4
.L_84:
        /*0008*/ 	.byte	0x04, 0x17
        /*000a*/ 	.short	(.L_86 - .L_85)
.L_85:
        /*000c*/ 	.word	0x00000000
        /*0010*/ 	.short	0x0000
        /*0012*/ 	.short	0x0000
        /*0014*/ 	.byte	0x00, 0xf0, 0x61, 0x10


	//----- nvinfo : EIATTR_SPARSE_MMA_MASK
	.align		4
.L_86:
        /*0018*/ 	.byte	0x03, 0x50
        /*001a*/ 	.short	0x0000


	//----- nvinfo : EIATTR_MAXREG_COUNT
	.align		4
        /*001c*/ 	.byte	0x03, 0x1b
        /*001e*/ 	.short	0x00ff


	//----- nvinfo : EIATTR_MERCURY_ISA_VERSION
	.align		4
        /*0020*/ 	.byte	0x03, 0x5f
        /*0022*/ 	.short	0x0101


	//----- nvinfo : EIATTR_EXIT_INSTR_OFFSETS
	.align		4
        /*0024*/ 	.byte	0x04, 0x1c
        /*0026*/ 	.short	(.L_88 - .L_87)


	//   ....[0]....
.L_87:
        /*0028*/ 	.word	0x00000010


	//----- nvinfo : EIATTR_MAX_THREADS
	.align		4
.L_88:
        /*002c*/ 	.byte	0x04, 0x05
        /*002e*/ 	.short	(.L_90 - .L_89)
.L_89:
        /*0030*/ 	.word	0x00000100
        /*0034*/ 	.word	0x00000001
        /*0038*/ 	.word	0x00000001


	//----- nvinfo : EIATTR_CBANK_PARAM_SIZE
	.align		4
.L_90:
        /*003c*/ 	.byte	0x03, 0x19
        /*003e*/ 	.short	0x0418


	//----- nvinfo : EIATTR_PARAM_CBANK
	.align		4
        /*0040*/ 	.byte	0x04, 0x0a
        /*0042*/ 	.short	(.L_92 - .L_91)
	.align		4
.L_91:
        /*0044*/ 	.word	index@(.nv.constant0._ZN7cutlass13device_kernelIN5flash19enable_sm80_to_sm89INS1_16FlashAttnFwdSm80INS1_25CollectiveMainloopFwdSm80ILi8ELi1ELb1EN4cute5tupleIJNS5_1CILi128EEES8_S8_EEELi128ENS_10bfloat16_tEfNS_4arch4Sm80ELb0ELb0ELb1ELb0ELb1ELb0ELb1ELb1EEENS1_21CollectiveEpilogueFwdIS9_NS6_IJNS7_ILi1EEESF_SF_EEESA_SC_Li256ELb0ELb1ELb1ELb0EEENS1_19SingleTileSchedulerILb0ELb1ELb1ELi128EEEEEEEEEvNT_6ParamsE)
        /*0048*/ 	.short	0x0210
        /*004a*/ 	.short	0x0418


	//----- nvinfo : EIATTR_SW_WAR
	.align		4
.L_92:
        /*004c*/ 	.byte	0x04, 0x36
        /*004e*/ 	.short	(.L_94 - .L_93)
.L_93:
        /*0050*/ 	.word	0x00000008
.L_94:


//--------------------- .nv.info._ZN7cutlass13device_kernelIN5flash19enable_sm80_to_sm89INS1_16FlashAttnFwdSm80INS1_25CollectiveMainloopFwdSm80ILi8ELi1ELb1EN4cute5tupleIJNS5_1CILi128EEENS7_ILi96EEES8_EEELi128ENS_10bfloat16_tEfNS_4arch4Sm80ELb0ELb1ELb1ELb0ELb1ELb0ELb1ELb1EEENS1_21CollectiveEpilogueFwdINS6_IJS8_S8_S9_EEENS6_IJNS7_ILi1EEESH_SH_EEESB_SD_Li256ELb0ELb1ELb1ELb0EEENS1_19SingleTileSchedulerILb0ELb1ELb1ELi128EEEEEEEEEvNT_6ParamsE --------------------------
	.section	.nv.info._ZN7cutlass13device_kernelIN5flash19enable_sm80_to_sm89INS1_16FlashAttnFwdSm80INS1_25CollectiveMainloopFwdSm80ILi8ELi1ELb1EN4cute5tupleIJNS5_1CILi128EEENS7_ILi96EEES8_EEELi128ENS_10bfloat16_tEfNS_4arch4Sm80ELb0ELb1ELb1ELb0ELb1ELb0ELb1ELb1EEENS1_21CollectiveEpilogueFwdINS6_IJS8_S8_S9_EEENS6_IJNS7_ILi1EEESH_SH_EEESB_SD_Li256ELb0ELb1ELb1ELb0EEENS1_19SingleTileSchedulerILb0ELb1ELb1ELi128EEEEEEEEEvNT_6ParamsE,"",@"SHT_CUDA_INFO"
	.sectionflags	@""
	.align	4


	//----- nvinfo : EIATTR_CUDA_API_VERSION
	.align		4
        /*0000*/ 	.byte	0x04, 0x37
        /*0002*/ 	.short	(.L_96 - .L_95)
.L_95:
        /*0004*/ 	.word	0x00000082


	//----- nvinfo : EIATTR_KPARAM_INFO
	.align		4
.L_96:
        /*0008*/ 	.byte	0x04, 0x17
        /*000a*/ 	.short	(.L_98 - .L_97)
.L_97:
        /*000c*/ 	.word	0x00000000
        /*0010*/ 	.short	0x0000
        /*0012*/ 	.short	0x0000
        /*0014*/ 	.byte	0x00, 0xf0, 0x61, 0x10


	//----- nvinfo : EIATTR_SPARSE_MMA_MASK
	.align		4
.L_98:
        /*0018*/ 	.byte	0x03, 0x50
        /*001a*/ 	.short	0x0000


	//----- nvinfo : EIATTR_MAXREG_COUNT
	.align		4
        /*001c*/ 	.byte	0x03, 0x1b
        /*001e*/ 	.short	0x00ff


	//----- nvinfo : EIATTR_MERCURY_ISA_VERSION
	.align		4
        /*0020*/ 	.byte	0x03, 0x5f
        /*0022*/ 	.short	0x0101


	//----- nvinfo : EIATTR_EXIT_INSTR_OFFSETS
	.align		4
        /*0024*/ 	.byte	0x04, 0x1c
        /*0026*/ 	.short	(.L_100 - .L_99)


	//   ....[0]....
.L_99:
        /*0028*/ 	.word	0x00000010


	//----- nvinfo : EIATTR_MAX_THREADS
	.align		4
.L_100:
        /*002c*/ 	.byte	0x04, 0x05
        /*002e*/ 	.short	(.L_102 - .L_101)
.L_101:
        /*0030*/ 	.word	0x00000100
        /*0034*/ 	.word	0x00000001
        /*0038*/ 	.word	0x00000001


	//----- nvinfo : EIATTR_CBANK_PARAM_SIZE
	.align		4
.L_102:
        /*003c*/ 	.byte	0x03, 0x19
        /*003e*/ 	.short	0x0418


	//----- nvinfo : EIATTR_PARAM_CBANK
	.align		4
        /*0040*/ 	.byte	0x04, 0x0a
        /*0042*/ 	.short	(.L_104 - .L_103)
	.align		4
.L_103:
        /*0044*/ 	.word	index@(.nv.constant0._ZN7cutlass13device_kernelIN5flash19enable_sm80_to_sm89INS1_16FlashAttnFwdSm80INS1_25CollectiveMainloopFwdSm80ILi8ELi1ELb1EN4cute5tupleIJNS5_1CILi128EEENS7_ILi96EEES8_EEELi128ENS_10bfloat16_tEfNS_4arch4Sm80ELb0ELb1ELb1ELb0ELb1ELb0ELb1ELb1EEENS1_21CollectiveEpilogueFwdINS6_IJS8_S8_S9_EEENS6_IJNS7_ILi1EEESH_SH_EEESB_SD_Li256ELb0ELb1ELb1ELb0EEENS1_19SingleTileSchedulerILb0ELb1ELb1ELi128EEEEEEEEEvNT_6ParamsE)
        /*0048*/ 	.short	0x0210
        /*004a*/ 	.short	0x0418


	//----- nvinfo : EIATTR_SW_WAR
	.align		4
.L_104:
        /*004c*/ 	.byte	0x04, 0x36
        /*004e*/ 	.short	(.L_106 - .L_105)
.L_105:
        /*0050*/ 	.word	0x00000008
.L_106:


//--------------------- .nv.info._ZN7cutlass13device_kernelIN5flash19enable_sm80_to_sm89INS1_16FlashAttnFwdSm80INS1_25CollectiveMainloopFwdSm80ILi8ELi1ELb1EN4cute5tupleIJNS5_1CILi128EEES8_S8_EEELi128ENS_10bfloat16_tEfNS_4arch4Sm80ELb1ELb0ELb1ELb0ELb1ELb0ELb1ELb1EEENS1_21CollectiveEpilogueFwdIS9_NS6_IJNS7_ILi1EEESF_SF_EEESA_SC_Li256ELb0ELb1ELb1ELb0EEENS1_30DynamicPersistentTileSchedulerILi256ELi256ELb1ELb1ELb0EEEEEEEEEvNT_6ParamsE --------------------------
	.section	.nv.info._ZN7cutlass13device_kernelIN5flash19enable_sm80_to_sm89INS1_16FlashAttnFwdSm80INS1_25CollectiveMainloopFwdSm80ILi8ELi1ELb1EN4cute5tupleIJNS5_1CILi128EEES8_S8_EEELi128ENS_10bfloat16_tEfNS_4arch4Sm80ELb1ELb0ELb1ELb0ELb1ELb0ELb1ELb1EEENS1_21CollectiveEpilogueFwdIS9_NS6_IJNS7_ILi1EEESF_SF_EEESA_SC_Li256ELb0ELb1ELb1ELb0EEENS1_30DynamicPersistentTileSchedulerILi256ELi256ELb1ELb1ELb0EEEEEEEEEvNT_6ParamsE,"",@"SHT_CUDA_INFO"
	.sectionflags	@""
	.align	4


	//----- nvinfo : EIATTR_CUDA_API_VERSION
	.align		4
        /*0000*/ 	.byte	0x04, 0x37
        /*0002*/ 	.short	(.L_108 - .L_107)
.L_107:
        /*0004*/ 	.word	0x00000082


	//----- nvinfo : EIATTR_KPARAM_INFO
	.align		4
.L_108:
        /*0008*/ 	.byte	0x04, 0x17
        /*000a*/ 	.short	(.L_110 - .L_109)
.L_109:
        /*000c*/ 	.word	0x00000000
        /*0010*/ 	.short	0x0000
        /*0012*/ 	.short	0x0000
        /*0014*/ 	.byte	0x00, 0xf0, 0xa1, 0x10


	//----- nvinfo : EIATTR_SPARSE_MMA_MASK
	.align		4
.L_110:
        /*0018*/ 	.byte	0x03, 0x50
        /*001a*/ 	.short	0x0000


	//----- nvinfo : EIATTR_MAXREG_COUNT
	.align		4
        /*001c*/ 	.byte	0x03, 0x1b
        /*001e*/ 	.short	0x00ff


	//----- nvinfo : EIATTR_MERCURY_ISA_VERSION
	.align		4
        /*0020*/ 	.byte	0x03, 0x5f
        /*0022*/ 	.short	0x0101


	//----- nvinfo : EIATTR_EXIT_INSTR_OFFSETS
	.align		4
        /*0024*/ 	.byte	0x04, 0x1c
        /*0026*/ 	.short	(.L_112 - .L_111)


	//   ....[0]....
.L_111:
        /*0028*/ 	.word	0x00000010


	//----- nvinfo : EIATTR_MAX_THREADS
	.align		4
.L_112:
        /*002c*/ 	.byte	0x04, 0x05
        /*002e*/ 	.short	(.L_114 - .L_113)
.L_113:
        /*0030*/ 	.word	0x00000100
        /*0034*/ 	.word	0x00000001
        /*0038*/ 	.word	0x00000001


	//----- nvinfo : EIATTR_CBANK_PARAM_SIZE
	.align		4
.L_114:
        /*003c*/ 	.byte	0x03, 0x19
        /*003e*/ 	.short	0x0428


	//----- nvinfo : EIATTR_PARAM_CBANK
	.align		4
        /*0040*/ 	.byte	0x04, 0x0a
        /*0042*/ 	.short	(.L_116 - .L_115)
	.align		4
.L_115:
        /*0044*/ 	.word	index@(.nv.constant0._ZN7cutlass13device_kernelIN5flash19enable_sm80_to_sm89INS1_16FlashAttnFwdSm80INS1_25CollectiveMainloopFwdSm80ILi8ELi1ELb1EN4cute5tupleIJNS5_1CILi128EEES8_S8_EEELi128ENS_10bfloat16_tEfNS_4arch4Sm80ELb1ELb0ELb1ELb0ELb1ELb0ELb1ELb1EEENS1_21CollectiveEpilogueFwdIS9_NS6_IJNS7_ILi1EEESF_SF_EEESA_SC_Li256ELb0ELb1ELb1ELb0EEENS1_30DynamicPersistentTileSchedulerILi256ELi256ELb1ELb1ELb0EEEEEEEEEvNT_6ParamsE)
        /*0048*/ 	.short	0x0210
        /*004a*/ 	.short	0x0428


	//----- nvinfo : EIATTR_SW_WAR
	.align		4
.L_116:
        /*004c*/ 	.byte	0x04, 0x36
        /*004e*/ 	.short	(.L_118 - .L_117)
.L_117:
        /*0050*/ 	.word	0x00000008
.L_118:


//--------------------- .nv.info._ZN7cutlass13device_kernelIN5flash19enable_sm80_to_sm89INS1_16FlashAttnFwdSm80INS1_25CollectiveMainloopFwdSm80ILi4ELi1ELb0EN4cute5tupleIJNS5_1CILi128EEENS7_ILi64EEES8_EEELi128ENS_10bfloat16_tEfNS_4arch4Sm80ELb0ELb0ELb1ELb0ELb1ELb0ELb1ELb1EEENS1_21CollectiveEpilogueFwdINS6_IJS8_S8_S9_EEENS6_IJNS7_ILi1EEESH_SH_EEESB_SD_Li128ELb0ELb1ELb1ELb0EEENS1_19SingleTileSchedulerILb0ELb1ELb1ELi128EEEEEEEEEvNT_6ParamsE --------------------------
	.section	.nv.info._ZN7cutlass13device_kernelIN5flash19enable_sm80_to_sm89INS1_16FlashAttnFwdSm80INS1_25CollectiveMainloopFwdSm80ILi4ELi1ELb0EN4cute5tupleIJNS5_1CILi128EEENS7_ILi64EEES8_EEELi128ENS_10bfloat16_tEfNS_4arch4Sm80ELb0ELb0ELb1ELb0ELb1ELb0ELb1ELb1EEENS1_21CollectiveEpilogueFwdINS6_IJS8_S8_S9_EEENS6_IJNS7_ILi1EEESH_SH_EEESB_SD_Li128ELb0ELb1ELb1ELb0EEENS1_19SingleTileSchedulerILb0ELb1ELb1ELi128EEEEEEEEEvNT_6ParamsE,"",@"SHT_CUDA_INFO"
	.sectionflags	@""
	.align	4


	//----- nvinfo : EIATTR_CUDA_API_VERSION
	.align		4
        /*0000*/ 	.byte	0x04, 0x37
        /*0002*/ 	.short	(.L_120 - .L_119)
.L_119:
        /*0004*/ 	.word	0x00000082


	//----- nvinfo : EIATTR_KPARAM_INFO
	.align		4
.L_120:
        /*0008*/ 	.byte	0x04, 0x17
        /*000a*/ 	.short	(.L_122 - .L_121)
.L_121:
        /*000c*/ 	.word	0x00000000
        /*0010*/ 	.short	0x0000
        /*0012*/ 	.short	0x0000
        /*0014*/ 	.byte	0x00, 0xf0, 0x61, 0x10


	//----- nvinfo : EIATTR_SPARSE_MMA_MASK
	.align		4
.L_122:
        /*0018*/ 	.byte	0x03, 0x50
        /*001a*/ 	.short	0x0000


	//----- nvinfo : EIATTR_MAXREG_COUNT
	.align		4
        /*001c*/ 	.byte	0x03, 0x1b
        /*001e*/ 	.short	0x00ff


	//----- nvinfo : EIATTR_MERCURY_ISA_VERSION
	.align		4
        /*0020*/ 	.byte	0x03, 0x5f
        /*0022*/ 	.short	0x0101


	//----- nvinfo : EIATTR_EXIT_INSTR_OFFSETS
	.align		4
        /*0024*/ 	.byte	0x04, 0x1c
        /*0026*/ 	.short	(.L_124 - .L_123)


	//   ....[0]....
.L_123:
        /*0028*/ 	.word	0x00000010


	//----- nvinfo : EIATTR_MAX_THREADS
	.align		4
.L_124:
        /*002c*/ 	.byte	0x04, 0x05
        /*002e*/ 	.short	(.L_126 - .L_125)
.L_125:
        /*0030*/ 	.word	0x00000080
        /*0034*/ 	.word	0x00000001
        /*0038*/ 	.word	0x00000001


	//----- nvinfo : EIATTR_CBANK_PARAM_SIZE
	.align		4
.L_126:
        /*003c*/ 	.byte	0x03, 0x19
        /*003e*/ 	.short	0x0418


	//----- nvinfo : EIATTR_PARAM_CBANK
	.align		4
        /*0040*/ 	.byte	0x04, 0x0a
        /*0042*/ 	.short	(.L_128 - .L_127)
	.align		4
.L_127:
        /*0044*/ 	.word	index@(.nv.constant0._ZN7cutlass13device_kernelIN5flash19enable_sm80_to_sm89INS1_16FlashAttnFwdSm80INS1_25CollectiveMainloopFwdSm80ILi4ELi1ELb0EN4cute5tupleIJNS5_1CILi128EEENS7_ILi64EEES8_EEELi128ENS_10bfloat16_tEfNS_4arch4Sm80ELb0ELb0ELb1ELb0ELb1ELb0ELb1ELb1EEENS1_21CollectiveEpilogueFwdINS6_IJS8_S8_S9_EEENS6_IJNS7_ILi1EEESH_SH_EEESB_SD_Li128ELb0ELb1ELb1ELb0EEENS1_19SingleTileSchedulerILb0ELb1ELb1ELi128EEEEEEEEEvNT_6ParamsE)
        /*0048*/ 	.short	0x0210
        /*004a*/ 	.short	0x0418


	//----- nvinfo : EIATTR_SW_WAR
	.align		4
.L_128:
        /*004c*/ 	.byte	0x04, 0x36
        /*004e*/ 	.short	(.L_130 - .L_129)
.L_129:
        /*0050*/ 	.word	0x00000008
.L_130:


//--------------------- .nv.info._ZN7cutlass13device_kernelIN5flash19enable_sm80_to_sm89INS1_16FlashAttnFwdSm80INS1_25CollectiveMainloopFwdSm80ILi8ELi1ELb1EN4cute5tupleIJNS5_1CILi128EEENS7_ILi112EEES8_EEELi128ENS_10bfloat16_tEfNS_4arch4Sm80ELb0ELb0ELb1ELb1ELb1ELb0ELb1ELb1EEENS1_21CollectiveEpilogueFwdINS6_IJS8_S8_S9_EEENS6_IJNS7_ILi1EEESH_SH_EEESB_SD_Li256ELb1ELb1ELb1ELb0EEENS1_36VarlenDynamicPersistentTileSchedulerILi128ELi112ELi256ELi256ELb1ELb1ELb0ELb0ELb1ELb1EEEEEEEEEvNT_6ParamsE --------------------------
	.section	.nv.info._ZN7cutlass13device_kernelIN5flash19enable_sm80_to_sm89INS1_16FlashAttnFwdSm80INS1_25CollectiveMainloopFwdSm80ILi8ELi1ELb1EN4cute5tupleIJNS5_1CILi128EEENS7_ILi112EEES8_EEELi128ENS_10bfloat16_tEfNS_4arch4Sm80ELb0ELb0ELb1ELb1ELb1ELb0ELb1ELb1EEENS1_21CollectiveEpilogueFwdINS6_IJS8_S8_S9_EEENS6_IJNS7_ILi1EEESH_SH_EEESB_SD_Li256ELb1ELb1ELb1ELb0EEENS1_36VarlenDynamicPersistentTileSchedulerILi128ELi112ELi256ELi256ELb1ELb1ELb0ELb0ELb1ELb1EEEEEEEEEvNT_6ParamsE,"",@"SHT_CUDA_INFO"
	.sectionflags	@""
	.align	4


	//----- nvinfo : EIATTR_CUDA_API_VERSION
	.align		4
        /*0000*/ 	.byte	0x04, 0x37
        /*0002*/ 	.short	(.L_132 - .L_131)
.L_131:
        /*0004*/ 	.word	0x00000082


	//----- nvinfo : EIATTR_KPARAM_INFO
	.align		4
.L_132:
        /*0008*/ 	.byte	0x04, 0x17
        /*000a*/ 	.short	(.L_134 - .L_133)
.L_133:
        /*000c*/ 	.word	0x00000000
        /*0010*/ 	.short	0x0000
        /*0012*/ 	.short	0x0000
        /*0014*/ 	.byte	0x00, 0xf0, 0xe1, 0x10


	//----- nvinfo : EIATTR_SPARSE_MMA_MASK
	.align		4
.L_134:
        /*0018*/ 	.byte	0x03, 0x50
        /*001a*/ 	.short	0x0000


	//----- nvinfo : EIATTR_MAXREG_COUNT
	.align		4
        /*001c*/ 	.byte	0x03, 0x1b
        /*001e*/ 	.short	0x00ff


	//----- nvinfo : EIATTR_MERCURY_ISA_VERSION
	.align		4
        /*0020*/ 	.byte	0x03, 0x5f
        /*0022*/ 	.short	0x0101


	//----- nvinfo : EIATTR_EXIT_INSTR_OFFSETS
	.align		4
        /*0024*/ 	.byte	0x04, 0x1c
        /*0026*/ 	.short	(.L_136 - .L_135)


	//   ....[0]....
.L_135:
        /*0028*/ 	.word	0x00000010


	//----- nvinfo : EIATTR_MAX_THREADS
	.align		4
.L_136:
        /*002c*/ 	.byte	0x04, 0x05
        /*002e*/ 	.short	(.L_138 - .L_137)
.L_137:
        /*0030*/ 	.word	0x00000100
        /*0034*/ 	.word	0x00000001
        /*0038*/ 	.word	0x00000001


	//----- nvinfo : EIATTR_CBANK_PARAM_SIZE
	.align		4
.L_138:
        /*003c*/ 	.byte	0x03, 0x19
        /*003e*/ 	.short	0x0438


	//----- nvinfo : EIATTR_PARAM_CBANK
	.align		4
        /*0040*/ 	.byte	0x04, 0x0a
        /*0042*/ 	.short	(.L_140 - .L_139)
	.align		4
.L_139:
        /*0044*/ 	.word	index@(.nv.constant0._ZN7cutlass13device_kernelIN5flash19enable_sm80_to_sm89INS1_16FlashAttnFwdSm80INS1_25CollectiveMainloopFwdSm80ILi8ELi1ELb1EN4cute5tupleIJNS5_1CILi128EEENS7_ILi112EEES8_EEELi128ENS_10bfloat16_tEfNS_4arch4Sm80ELb0ELb0ELb1ELb1ELb1ELb0ELb1ELb1EEENS1_21CollectiveEpilogueFwdINS6_IJS8_S8_S9_EEENS6_IJNS7_ILi1EEESH_SH_EEESB_SD_Li256ELb1ELb1ELb1ELb0EEENS1_36VarlenDynamicPersistentTileSchedulerILi128ELi112ELi256ELi256ELb1ELb1ELb0ELb0ELb1ELb1EEEEEEEEEvNT_6ParamsE)
        /*0048*/ 	.short	0x0210
        /*004a*/ 	.short	0x0438


	//----- nvinfo : EIATTR_SW_WAR
	.align		4
.L_140:
        /*004c*/ 	.byte	0x04, 0x36
        /*004e*/ 	.short	(.L_142 - .L_141)
.L_141:
        /*0050*/ 	.word	0x00000008
.L_142:


//--------------------- .nv.info._ZN7cutlass13device_kernelIN5flash19enable_sm80_to_sm89INS1_16FlashAttnFwdSm80INS1_25CollectiveMainloopFwdSm80ILi8ELi1ELb1EN4cute5tupleIJNS5_1CILi128EEENS7_ILi112EEES8_EEELi128ENS_10bfloat16_tEfNS_4arch4Sm80ELb0ELb0ELb1ELb1ELb1ELb1ELb1ELb1EEENS1_21CollectiveEpilogueFwdINS6_IJS8_S8_S9_EEENS6_IJNS7_ILi1EEESH_SH_EEESB_SD_Li256ELb1ELb1ELb1ELb0EEENS1_36VarlenDynamicPersistentTileSchedulerILi128ELi112ELi256ELi256ELb1ELb1ELb0ELb0ELb1ELb1EEEEEEEEEvNT_6ParamsE --------------------------
	.section	.nv.info._ZN7cutlass13device_kernelIN5flash19enable_sm80_to_sm89INS1_16FlashAttnFwdSm80INS1_25CollectiveMainloopFwdSm80ILi8ELi1ELb1EN4cute5tupleIJNS5_1CILi128EEENS7_ILi112EEES8_EEELi128ENS_10bfloat16_tEfNS_4arch4Sm80ELb0ELb0ELb1ELb1ELb1ELb1ELb1ELb1EEENS1_21CollectiveEpilogueFwdINS6_IJS8_S8_S9_EEENS6_IJNS7_ILi1EEESH_SH_EEESB_SD_Li256ELb1ELb1ELb1ELb0EEENS1_36VarlenDynamicPersistentTileSchedulerILi128ELi112ELi256ELi256ELb1ELb1ELb0ELb0ELb1ELb1EEEEEEEEEvNT_6ParamsE,"",@"SHT_CUDA_INFO"
	.sectionflags	@""
	.align	4


	//----- nvinfo : EIATTR_CUDA_API_VERSION
	.align		4
        /*0000*/ 	.byte	0x04, 0x37
        /*0002*/ 	.short	(.L_144 - .L_143)
.L_143:
        /*0004*/ 	.word	0x00000082


	//----- nvinfo : EIATTR_KPARAM_INFO
	.align		4
.L_144:
        /*0008*/ 	.byte	0x04, 0x17
        /*000a*/ 	.short	(.L_146 - .L_145)
.L_145:
        /*000c*/ 	.word	0x00000000
        /*0010*/ 	.short	0x0000
        /*0012*/ 	.short	0x0000
        /*0014*/ 	.byte	0x00, 0xf0, 0xe1, 0x10


	//----- nvinfo : EIATTR_SPARSE_MMA_MASK
	.align		4
.L_146:
        /*0018*/ 	.byte	0x03, 0x50
        /*001a*/ 	.short	0x0000


	//----- nvinfo : EIATTR_MAXREG_COUNT
	.align		4
        /*001c*/ 	.byte	0x03, 0x1b
        /*001e*/ 	.short	0x00ff


	//----- nvinfo : EIATTR_MERCURY_ISA_VERSION
	.align		4
        /*0020*/ 	.byte	0x03, 0x5f
        /*0022*/ 	.short	0x0101


	//----- nvinfo : EIATTR_EXIT_INSTR_OFFSETS
	.align		4
        /*0024*/ 	.byte	0x04, 0x1c
        /*0026*/ 	.short	(.L_148 - .L_147)


	//   ....[0]....
.L_147:
        /*0028*/ 	.word	0x00000010


	//----- nvinfo : EIATTR_MAX_THREADS
	.align		4
.L_148:
        /*002c*/ 	.byte	0x04, 0x05
        /*002e*/ 	.short	(.L_150 - .L_149)
.L_149:
        /*0030*/ 	.word	0x00000100
        /*0034*/ 	.word	0x00000001
        /*0038*/ 	.word	0x00000001


	//----- nvinfo : EIATTR_CBANK_PARAM_SIZE
	.align		4
.L_150:
        /*003c*/ 	.byte	0x03, 0x19
        /*003e*/ 	.short	0x0438


	//----- nvinfo : EIATTR_PARAM_CBANK
	.align		4
        /*0040*/ 	.byte	0x04, 0x0a
        /*0042*/ 	.short	(.L_152 - .L_151)
	.align		4
.L_151:
        /*0044*/ 	.word	index@(.nv.constant0._ZN7cutlass13device_kernelIN5flash19enable_sm80_to_sm89INS1_16FlashAttnFwdSm80INS1_25CollectiveMainloopFwdSm80ILi8ELi1ELb1EN4cute5tupleIJNS5_1CILi128EEENS7_ILi112EEES8_EEELi128ENS_10bfloat16_tEfNS_4arch4Sm80ELb0ELb0ELb1ELb1ELb1ELb1ELb1ELb1EEENS1_21CollectiveEpilogueFwdINS6_IJS8_S8_S9_EEENS6_IJNS7_ILi1EEESH_SH_EEESB_SD_Li256ELb1ELb1ELb1ELb0EEENS1_36VarlenDynamicPersistentTileSchedulerILi128ELi112ELi256ELi256ELb1ELb1ELb0ELb0ELb1ELb1EEEEEEEEEvNT_6ParamsE)
        /*0048*/ 	.short	0x0210
        /*004a*/ 	.short	0x0438


	//----- nvinfo : EIATTR_SW_WAR
	.align		4
.L_152:
        /*004c*/ 	.byte	0x04, 0x36
        /*004e*/ 	.short	(.L_154 - .L_153)
.L_153:
        /*0050*/ 	.word	0x00000008
.L_154:


//--------------------- .nv.info._ZN7cutlass13device_kernelIN5flash19enable_sm80_to_sm89INS1_16FlashAttnFwdSm80INS1_25CollectiveMainloopFwdSm80ILi4ELi1ELb0EN4cute5tupleIJNS5_1CILi128EEENS7_ILi48EEES8_EEELi128ENS_10bfloat16_tEfNS_4arch4Sm80ELb0ELb1ELb1ELb0ELb1ELb0ELb1ELb1EEENS1_21CollectiveEpilogueFwdINS6_IJS8_S8_S9_EEENS6_IJNS7_ILi1EEESH_SH_EEESB_SD_Li128ELb0ELb1ELb1ELb0EEENS1_19SingleTileSchedulerILb0ELb1ELb1ELi128EEEEEEEEEvNT_6ParamsE --------------------------
	.section	.nv.info._ZN7cutlass13device_kernelIN5flash19enable_sm80_to_sm89INS1_16FlashAttnFwdSm80INS1_25CollectiveMainloopFwdSm80ILi4ELi1ELb0EN4cute5tupleIJNS5_1CILi128EEENS7_ILi48EEES8_EEELi128ENS_10bfloat16_tEfNS_4arch4Sm80ELb0ELb1ELb1ELb0ELb1ELb0ELb1ELb1EEENS1_21CollectiveEpilogueFwdINS6_IJS8_S8_S9_EEENS6_IJNS7_ILi1EEESH_SH_EEESB_SD_Li128ELb0ELb1ELb1ELb0EEENS1_19SingleTileSchedulerILb0ELb1ELb1ELi128EEEEEEEEEvNT_6ParamsE,"",@"SHT_CUDA_INFO"
	.sectionflags	@""
	.align	4


	//----- nvinfo : EIATTR_CUDA_API_VERSION
	.align		4
        /*0000*/ 	.byte	0x04, 0x37
        /*0002*/ 	.short	(.L_156 - .L_155)
.L_155:
        /*0004*/ 	.word	0x00000082


	//----- nvinfo : EIATTR_KPARAM_INFO
	.align		4
.L_156:
        /*0008*/ 	.byte	0x04, 0x17
        /*000a*/ 	.short	(.L_158 - .L_157)
.L_157:
        /*000c*/ 	.word	0x00000000
        /*0010*/ 	.short	0x0000
        /*0012*/ 	.short	0x0000
        /*0014*/ 	.byte	0x00, 0xf0, 0x61, 0x10


	//----- nvinfo : EIATTR_SPARSE_MMA_MASK
	.align		4
.L_158:
        /*0018*/ 	.byte	0x03, 0x50
        /*001a*/ 	.short	0x0000


	//----- nvinfo : EIATTR_MAXREG_COUNT
	.align		4
        /*001c*/ 	.byte	0x03, 0x1b
        /*001e*/ 	.short	0x00ff


	//----- nvinfo : EIATTR_MERCURY_ISA_VERSION
	.align		4
        /*0020*/ 	.byte	0x03, 0x5f
        /*0022*/ 	.short	0x0101


	//----- nvinfo : EIATTR_EXIT_INSTR_OFFSETS
	.align		4
        /*0024*/ 	.byte	0x04, 0x1c
        /*0026*/ 	.short	(.L_160 - .L_159)


	//   ....[0]....
.L_159:
        /*0028*/ 	.word	0x00000010


	//----- nvinfo : EIATTR_MAX_THREADS
	.align		4
.L_160:
        /*002c*/ 	.byte	0x04, 0x05
        /*002e*/ 	.short	(.L_162 - .L_161)
.L_161:
        /*0030*/ 	.word	0x00000080
        /*0034*/ 	.word	0x00000001
        /*0038*/ 	.word	0x00000001


	//----- nvinfo : EIATTR_CBANK_PARAM_SIZE
	.align		4
.L_162:
        /*003c*/ 	.byte	0x03, 0x19
        /*003e*/ 	.short	0x0418


	//----- nvinfo : EIATTR_PARAM_CBANK
	.align		4
        /*0040*/ 	.byte	0x04, 0x0a
        /*0042*/ 	.short	(.L_164 - .L_163)
	.align		4
.L_163:
        /*0044*/ 	.word	index@(.nv.constant0._ZN7cutlass13device_kernelIN5flash19enable_sm80_to_sm89INS1_16FlashAttnFwdSm80INS1_25CollectiveMainloopFwdSm80ILi4ELi1ELb0EN4cute5tupleIJNS5_1CILi128EEENS7_ILi48EEES8_EEELi128ENS_10bfloat16_tEfNS_4arch4Sm80ELb0ELb1ELb1ELb0ELb1ELb0ELb1ELb1EEENS1_21CollectiveEpilogueFwdINS6_IJS8_S8_S9_EEENS6_IJNS7_ILi1EEESH_SH_EEESB_SD_Li128ELb0ELb1ELb1ELb0EEENS1_19SingleTileSchedulerILb0ELb1ELb1ELi128EEEEEEEEEvNT_6ParamsE)
        /*0048*/ 	.short	0x0210
        /*004a*/ 	.short	0x0418


	//----- nvinfo : EIATTR_SW_WAR
	.align		4
.L_164:
        /*004c*/ 	.byte	0x04, 0x36
        /*004e*/ 	.short	(.L_166 - .L_165)
.L_165:
        /*0050*/ 	.word	0x00000008
.L_166:


//--------------------- .nv.info._ZN7cutlass13device_kernelIN5flash19enable_sm80_to_sm89INS1_16FlashAttnFwdSm80INS1_25CollectiveMainloopFwdSm80ILi8ELi1ELb1EN4cute5tupleIJNS5_1CILi128EEENS7_ILi96EEES8_EEELi128ENS_10bfloat16_tEfNS_4arch4Sm80ELb0ELb1ELb1ELb1ELb1ELb0ELb1ELb1EEENS1_21CollectiveEpilogueFwdINS6_IJS8_S8_S9_EEENS6_IJNS7_ILi1EEESH_SH_EEESB_SD_Li256ELb1ELb1ELb1ELb0EEENS1_36VarlenDynamicPersistentTileSchedulerILi128ELi96ELi256ELi256ELb1ELb1ELb0ELb1ELb0ELb1EEEEEEEEEvNT_6ParamsE --------------------------
	.section	.nv.info._ZN7cutlass13device_kernelIN5flash19enable_sm80_to_sm89INS1_16FlashAttnFwdSm80INS1_25CollectiveMainloopFwdSm80ILi8ELi1ELb1EN4cute5tupleIJNS5_1CILi128EEENS7_ILi96EEES8_EEELi128ENS_10bfloat16_tEfNS_4arch4Sm80ELb0ELb1ELb1ELb1ELb1ELb0ELb1ELb1EEENS1_21CollectiveEpilogueFwdINS6_IJS8_S8_S9_EEENS6_IJNS7_ILi1EEESH_SH_EEESB_SD_Li256ELb1ELb1ELb1ELb0EEENS1_36VarlenDynamicPersistentTileSchedulerILi128ELi96ELi256ELi256ELb1ELb1ELb0ELb1ELb0ELb1EEEEEEEEEvNT_6ParamsE,"",@"SHT_CUDA_INFO"
	.sectionflags	@""
	.align	4


	//----- nvinfo : EIATTR_CUDA_API_VERSION
	.align		4
        /*0000*/ 	.byte	0x04, 0x37
        /*0002*/ 	.short	(.L_168 - .L_167)
.L_167:
        /*0004*/ 	.word	0x00000082


	//----- nvinfo : EIATTR_KPARAM_INFO
	.align		4
.L_168:
        /*0008*/ 	.byte	0x04, 0x17
        /*000a*/ 	.short	(.L_170 - .L_169)
.L_169:
        /*000c*/ 	.word	0x00000000
        /*0010*/ 	.short	0x0000
        /*0012*/ 	.short	0x0000
        /*0014*/ 	.byte	0x00, 0xf0, 0xe1, 0x10


	//----- nvinfo : EIATTR_SPARSE_MMA_MASK
	.align		4
.L_170:
        /*0018*/ 	.byte	0x03, 0x50
        /*001a*/ 	.short	0x0000


	//----- nvinfo : EIATTR_MAXREG_COUNT
	.align		4
        /*001c*/ 	.byte	0x03, 0x1b
        /*001e*/ 	.short	0x00ff


	//----- nvinfo : EIATTR_MERCURY_ISA_VERSION
	.align		4
        /*0020*/ 	.byte	0x03, 0x5f
        /*0022*/ 	.short	0x0101


	//----- nvinfo : EIATTR_EXIT_INSTR_OFFSETS
	.align		4
        /*0024*/ 	.byte	0x04, 0x1c
        /*0026*/ 	.short	(.L_172 - .L_171)


	//   ....[0]....
.L_171:
        /*0028*/ 	.word	0x00000010


	//----- nvinfo : EIATTR_MAX_THREADS
	.align		4
.L_172:
        /*002c*/ 	.byte	0x04, 0x05
        /*002e*/ 	.short	(.L_174 - .L_173)
.L_173:
        /*0030*/ 	.word	0x00000100
        /*0034*/ 	.word	0x00000001
        /*0038*/ 	.word	0x00000001


	//----- nvinfo : EIATTR_CBANK_PARAM_SIZE
	.align		4
.L_174:
        /*003c*/ 	.byte	0x03, 0x19
        /*003e*/ 	.short	0x0438


	//----- nvinfo : EIATTR_PARAM_CBANK
	.align		4
        /*0040*/ 	.byte	0x04, 0x0a
        /*0042*/ 	.short	(.L_176 - .L_175)
	.align		4
.L_175:
        /*0044*/ 	.word	index@(.nv.constant0._ZN7cutlass13device_kernelIN5flash19enable_sm80_to_sm89INS1_16FlashAttnFwdSm80INS1_25CollectiveMainloopFwdSm80ILi8ELi1ELb1EN4cute5tupleIJNS5_1CILi128EEENS7_ILi96EEES8_EEELi128ENS_10bfloat16_tEfNS_4arch4Sm80ELb0ELb1ELb1ELb1ELb1ELb0ELb1ELb1EEENS1_21CollectiveEpilogueFwdINS6_IJS8_S8_S9_EEENS6_IJNS7_ILi1EEESH_SH_EEESB_SD_Li256ELb1ELb1ELb1ELb0EEENS1_36VarlenDynamicPersistentTileSchedulerILi128ELi96ELi256ELi256ELb1ELb1ELb0ELb1ELb0ELb1EEEEEEEEEvNT_6ParamsE)
        /*0048*/ 	.short	0x0210
        /*004a*/ 	.short	0x0438


	//----- nvinfo : EIATTR_SW_WAR
	.align		4
.L_176:
        /*004c*/ 	.byte	0x04, 0x36
        /*004e*/ 	.short	(.L_178 - .L_177)
.L_177:
        /*0050*/ 	.word	0x00000008
.L_178:


//--------------------- .nv.info._ZN7cutlass13device_kernelIN5flash19enable_sm80_to_sm89INS1_16FlashAttnFwdSm80INS1_25CollectiveMainloopFwdSm80ILi8ELi1ELb1EN4cute5tupleIJNS5_1CILi128EEENS7_ILi96EEES8_EEELi128ENS_10bfloat16_tEfNS_4arch4Sm80ELb0ELb1ELb1ELb1ELb1ELb1ELb1ELb1EEENS1_21CollectiveEpilogueFwdINS6_IJS8_S8_S9_EEENS6_IJNS7_ILi1EEESH_SH_EEESB_SD_Li256ELb1ELb1ELb1ELb0EEENS1_36VarlenDynamicPersistentTileSchedulerILi128ELi96ELi256ELi256ELb1ELb1ELb0ELb1ELb0ELb1EEEEEEEEEvNT_6ParamsE --------------------------
	.section	.nv.info._ZN7cutlass13device_kernelIN5flash19enable_sm80_to_sm89INS1_16FlashAttnFwdSm80INS1_25CollectiveMainloopFwdSm80ILi8ELi1ELb1EN4cute5tupleIJNS5_1CILi128EEENS7_ILi96EEES8_EEELi128ENS_10bfloat16_tEfNS_4arch4Sm80ELb0ELb1ELb1ELb1ELb1ELb1ELb1ELb1EEENS1_21CollectiveEpilogueFwdINS6_IJS8_S8_S9_EEENS6_IJNS7_ILi1EEESH_SH_EEESB_SD_Li256ELb1ELb1ELb1ELb0EEENS1_36VarlenDynamicPersistentTileSchedulerILi128ELi96ELi256ELi256ELb1ELb1ELb0ELb1ELb0ELb1EEEEEEEEEvNT_6ParamsE,"",@"SHT_CUDA_INFO"
	.sectionflags	@""
	.align	4


	//----- nvinfo : EIATTR_CUDA_API_VERSION
	.align		4
        /*0000*/ 	.byte	0x04, 0x37
        /*0002*/ 	.short	(.L_180 - .L_179)
.L_179:
        /*0004*/ 	.word	0x00000082


	//----- nvinfo : EIATTR_KPARAM_INFO
	.align		4
.L_180:
        /*0008*/ 	.byte	0x04, 0x17
        /*000a*/ 	.short	(.L_182 - .L_181)
.L_181:
        /*000c*/ 	.word	0x00000000
        /*0010*/ 	.short	0x0000
        /*0012*/ 	.short	0x0000
        /*0014*/ 	.byte	0x00, 0xf0, 0xe1, 0x10


	//----- nvinfo : EIATTR_SPARSE_MMA_MASK
	.align		4
.L_182:
        /*0018*/ 	.byte	0x03, 0x50
        /*001a*/ 	.short	0x0000


	//----- nvinfo : EIATTR_MAXREG_COUNT
	.align		4
        /*001c*/ 	.byte	0x03, 0x1b
        /*001e*/ 	.short	0x00ff


	//----- nvinfo : EIATTR_MERCURY_ISA_VERSION
	.align		4
        /*0020*/ 	.byte	0x03, 0x5f
        /*0022*/ 	.short	0x0101


	//----- nvinfo : EIATTR_EXIT_INSTR_OFFSETS
	.align		4
        /*0024*/ 	.byte	0x04, 0x1c
        /*0026*/ 	.short	(.L_184 - .L_183)


	//   ....[0]....
.L_183:
        /*0028*/ 	.word	0x00000010


	//----- nvinfo : EIATTR_MAX_THREADS
	.align		4
.L_184:
        /*002c*/ 	.byte	0x04, 0x05
        /*002e*/ 	.short	(.L_186 - .L_185)
.L_185:
        /*0030*/ 	.word	0x00000100
        /*0034*/ 	.word	0x00000001
        /*0038*/ 	.word	0x00000001


	//----- nvinfo : EIATTR_CBANK_PARAM_SIZE
	.align		4
.L_186:
        /*003c*/ 	.byte	0x03, 0x19
        /*003e*/ 	.short	0x0438


	//----- nvinfo : EIATTR_PARAM_CBANK
	.align		4
        /*0040*/ 	.byte	0x04, 0x0a
        /*0042*/ 	.short	(.L_188 - .L_187)
	.align		4
.L_187:
        /*0044*/ 	.word	index@(.nv.constant0._ZN7cutlass13device_kernelIN5flash19enable_sm80_to_sm89INS1_16FlashAttnFwdSm80INS1_25CollectiveMainloopFwdSm80ILi8ELi1ELb1EN4cute5tupleIJNS5_1CILi128EEENS7_ILi96EEES8_EEELi128ENS_10bfloat16_tEfNS_4arch4Sm80ELb0ELb1ELb1ELb1ELb1ELb1ELb1ELb1EEENS1_21CollectiveEpilogueFwdINS6_IJS8_S8_S9_EEENS6_IJNS7_ILi1EEESH_SH_EEESB_SD_Li256ELb1ELb1ELb1ELb0EEENS1_36VarlenDynamicPersistentTileSchedulerILi128ELi96ELi256ELi256ELb1ELb1ELb0ELb1ELb0ELb1EEEEEEEEEvNT_6ParamsE)
        /*0048*/ 	.short	0x0210
        /*004a*/ 	.short	0x0438


	//----- nvinfo : EIATTR_SW_WAR
	.align		4
.L_188:
        /*004c*/ 	.byte	0x04, 0x36
        /*004e*/ 	.short	(.L_190 - .L_189)
.L_189:
        /*0050*/ 	.word	0x00000008
.L_190:


//--------------------- .nv.info._ZN7cutlass13device_kernelIN5flash19enable_sm80_to_sm89INS1_16FlashAttnFwdSm80INS1_25CollectiveMainloopFwdSm80ILi4ELi1ELb0EN4cute5tupleIJNS5_1CILi128EEENS7_ILi64EEES8_EEELi128ENS_10bfloat16_tEfNS_4arch4Sm80ELb1ELb0ELb1ELb0ELb1ELb0ELb1ELb1EEENS1_21CollectiveEpilogueFwdINS6_IJS8_S8_S9_EEENS6_IJNS7_ILi1EEESH_SH_EEESB_SD_Li128ELb0ELb1ELb1ELb0EEENS1_30DynamicPersistentTileSchedulerILi128ELi128ELb1ELb1ELb0EEEEEEEEEvNT_6ParamsE --------------------------
	.section	.nv.info._ZN7cutlass13device_kernelIN5flash19enable_sm80_to_sm89INS1_16FlashAttnFwdSm80INS1_25CollectiveMainloopFwdSm80ILi4ELi1ELb0EN4cute5tupleIJNS5_1CILi128EEENS7_ILi64EEES8_EEELi128ENS_10bfloat16_tEfNS_4arch4Sm80ELb1ELb0ELb1ELb0ELb1ELb0ELb1ELb1EEENS1_21CollectiveEpilogueFwdINS6_IJS8_S8_S9_EEENS6_IJNS7_ILi1EEESH_SH_EEESB_SD_Li128ELb0ELb1ELb1ELb0EEENS1_30DynamicPersistentTileSchedulerILi128ELi128ELb1ELb1ELb0EEEEEEEEEvNT_6ParamsE,"",@"SHT_CUDA_INFO"
	.sectionflags	@""
	.align	4


	//----- nvinfo : EIATTR_CUDA_API_VERSION
	.align		4
        /*0000*/ 	.byte	0x04, 0x37
        /*0002*/ 	.short	(.L_192 - .L_191)
.L_191:
        /*0004*/ 	.word	0x00000082


	//----- nvinfo : EIATTR_KPARAM_INFO
	.align		4
.L_192:
        /*0008*/ 	.byte	0x04, 0x17
        /*000a*/ 	.short	(.L_194 - .L_193)
.L_193:
        /*000c*/ 	.word	0x00000000
        /*0010*/ 	.short	0x0000
        /*0012*/ 	.short	0x0000
        /*0014*/ 	.byte	0x00, 0xf0, 0xa1, 0x10


	//----- nvinfo : EIATTR_SPARSE_MMA_MASK
	.align		4
.L_194:
        /*0018*/ 	.byte	0x03, 0x50
        /*001a*/ 	.short	0x0000


	//----- nvinfo : EIATTR_MAXREG_COUNT
	.align		4
        /*001c*/ 	.byte	0x03, 0x1b
        /*001e*/ 	.short	0x00ff


	//----- nvinfo : EIATTR_MERCURY_ISA_VERSION
	.align		4
        /*0020*/ 	.byte	0x03, 0x5f
        /*0022*/ 	.short	0x0101


	//----- nvinfo : EIATTR_EXIT_INSTR_OFFSETS
	.align		4
        /*0024*/ 	.byte	0x04, 0x1c
        /*0026*/ 	.short	(.L_196 - .L_195)


	//   ....[0]....
.L_195:
        /*0028*/ 	.word	0x00000010


	//----- nvinfo : EIATTR_MAX_THREADS
	.align		4
.L_196:
        /*002c*/ 	.byte	0x04, 0x05
        /*002e*/ 	.short	(.L_198 - .L_197)
.L_197:
        /*0030*/ 	.word	0x00000080
        /*0034*/ 	.word	0x00000001
        /*0038*/ 	.word	0x00000001


	//----- nvinfo : EIATTR_CBANK_PARAM_SIZE
	.align		4
.L_198:
        /*003c*/ 	.byte	0x03, 0x19
        /*003e*/ 	.short	0x0428


	//----- nvinfo : EIATTR_PARAM_CBANK
	.align		4
        /*0040*/ 	.byte	0x04, 0x0a
        /*0042*/ 	.short	(.L_200 - .L_199)
	.align		4
.L_199:
        /*0044*/ 	.word	index@(.nv.constant0._ZN7cutlass13device_kernelIN5flash19enable_sm80_to_sm89INS1_16FlashAttnFwdSm80INS1_25CollectiveMainloopFwdSm80ILi4ELi1ELb0EN4cute5tupleIJNS5_1CILi128EEENS7_ILi64EEES8_EEELi128ENS_10bfloat16_tEfNS_4arch4Sm80ELb1ELb0ELb1ELb0ELb1ELb0ELb1ELb1EEENS1_21CollectiveEpilogueFwdINS6_IJS8_S8_S9_EEENS6_IJNS7_ILi1EEESH_SH_EEESB_SD_Li128ELb0ELb1ELb1ELb0EEENS1_30DynamicPersistentTileSchedulerILi128ELi128ELb1ELb1ELb0EEEEEEEEEvNT_6ParamsE)
        /*0048*/ 	.short	0x0210
        /*004a*/ 	.short	0x0428


	//----- nvinfo : EIATTR_SW_WAR
	.align		4
.L_200:
        /*004c*/ 	.byte	0x04, 0x36
        /*004e*/ 	.short	(.L_202 - .L_201)
.L_201:
        /*0050*/ 	.word	0x00000008
.L_202:


//--------------------- .nv.info._ZN7cutlass13device_kernelIN5flash19enable_sm80_to_sm89INS1_16FlashAttnFwdSm80INS1_25CollectiveMainloopFwdSm80ILi8ELi1ELb1EN4cute5tupleIJNS5_1CILi128EEENS7_ILi112EEES8_EEELi128ENS_10bfloat16_tEfNS_4arch4Sm80ELb1ELb0ELb1ELb1ELb1ELb0ELb1ELb1EEENS1_21CollectiveEpilogueFwdINS6_IJS8_S8_S9_EEENS6_IJNS7_ILi1EEESH_SH_EEESB_SD_Li256ELb1ELb1ELb1ELb0EEENS1_36VarlenDynamicPersistentTileSchedulerILi128ELi112ELi256ELi256ELb1ELb1ELb0ELb1ELb1ELb1EEEEEEEEEvNT_6ParamsE --------------------------
	.section	.nv.info._ZN7cutlass13device_kernelIN5flash19enable_sm80_to_sm89INS1_16FlashAttnFwdSm80INS1_25CollectiveMainloopFwdSm80ILi8ELi1ELb1EN4cute5tupleIJNS5_1CILi128EEENS7_ILi112EEES8_EEELi128ENS_10bfloat16_tEfNS_4arch4Sm80ELb1ELb0ELb1ELb1ELb1ELb0ELb1ELb1EEENS1_21CollectiveEpilogueFwdINS6_IJS8_S8_S9_EEENS6_IJNS7_ILi1EEESH_SH_EEESB_SD_Li256ELb1ELb1ELb1ELb0EEENS1_36VarlenDynamicPersistentTileSchedulerILi128ELi112ELi256ELi256ELb1ELb1ELb0ELb1ELb1ELb1EEEEEEEEEvNT_6ParamsE,"",@"SHT_CUDA_INFO"
	.sectionflags	@""
	.align	4


	//----- nvinfo : EIATTR_CUDA_API_VERSION
	.align		4
        /*0000*/ 	.byte	0x04, 0x37
        /*0002*/ 	.short	(.L_204 - .L_203)
.L_203:
        /*0004*/ 	.word	0x00000082


	//----- nvinfo : EIATTR_KPARAM_INFO
	.align		4
.L_204:
        /*0008*/ 	.byte	0x04, 0x17
        /*000a*/ 	.short	(.L_206 - .L_205)
.L_205:
        /*000c*/ 	.word	0x00000000
        /*0010*/ 	.short	0x0000
        /*0012*/ 	.short	0x0000
        /*0014*/ 	.byte	0x00, 0xf0, 0xe1, 0x10


	//----- nvinfo : EIATTR_SPARSE_MMA_MASK
	.align		4
.L_206:
        /*0018*/ 	.byte	0x03, 0x50
        /*001a*/ 	.short	0x0000


	//----- nvinfo : EIATTR_MAXREG_COUNT
	.align		4
        /*001c*/ 	.byte	0x03, 0x1b
        /*001e*/ 	.short	0x00ff


	//----- nvinfo : EIATTR_MERCURY_ISA_VERSION
	.align		4
        /*0020*/ 	.byte	0x03, 0x5f
        /*0022*/ 	.short	0x0101


	//----- nvinfo : EIATTR_EXIT_INSTR_OFFSETS
	.align		4
        /*0024*/ 	.byte	0x04, 0x1c
        /*0026*/ 	.short	(.L_208 - .L_207)


	//   ....[0]....
.L_207:
        /*0028*/ 	.word	0x00000010


	//----- nvinfo : EIATTR_MAX_THREADS
	.align		4
.L_208:
        /*002c*/ 	.byte	0x04, 0x05
        /*002e*/ 	.short	(.L_210 - .L_209)
.L_209:
        /*0030*/ 	.word	0x00000100
        /*0034*/ 	.word	0x00000001
        /*0038*/ 	.word	0x00000001


	//----- nvinfo : EIATTR_CBANK_PARAM_SIZE
	.align		4
.L_210:
        /*003c*/ 	.byte	0x03, 0x19
        /*003e*/ 	.short	0x0438


	//----- nvinfo : EIATTR_PARAM_CBANK
	.align		4
        /*0040*/ 	.byte	0x04, 0x0a
        /*0042*/ 	.short	(.L_212 - .L_211)
	.align		4
.L_211:
        /*0044*/ 	.word	index@(.nv.constant0._ZN7cutlass13device_kernelIN5flash19enable_sm80_to_sm89INS1_16FlashAttnFwdSm80INS1_25CollectiveMainloopFwdSm80ILi8ELi1ELb1EN4cute5tupleIJNS5_1CILi128EEENS7_ILi112EEES8_EEELi128ENS_10bfloat16_tEfNS_4arch4Sm80ELb1ELb0ELb1ELb1ELb1ELb0ELb1ELb1EEENS1_21CollectiveEpilogueFwdINS6_IJS8_S8_S9_EEENS6_IJNS7_ILi1EEESH_SH_EEESB_SD_Li256ELb1ELb1ELb1ELb0EEENS1_36VarlenDynamicPersistentTileSchedulerILi128ELi112ELi256ELi256ELb1ELb1ELb0ELb1ELb1ELb1EEEEEEEEEvNT_6ParamsE)
        /*0048*/ 	.short	0x0210
        /*004a*/ 	.short	0x0438


	//----- nvinfo : EIATTR_SW_WAR
	.align		4
.L_212:
        /*004c*/ 	.byte	0x04, 0x36
        /*004e*/ 	.short	(.L_214 - .L_213)
.L_213:
        /*0050*/ 	.word	0x00000008
.L_214:


//--------------------- .nv.info._ZN7cutlass13device_kernelIN5flash19enable_sm80_to_sm89INS1_16FlashAttnFwdSm80INS1_25CollectiveMainloopFwdSm80ILi8ELi1ELb1EN4cute5tupleIJNS5_1CILi128EEENS7_ILi112EEES8_EEELi128ENS_10bfloat16_tEfNS_4arch4Sm80ELb1ELb0ELb1ELb1ELb1ELb1ELb1ELb1EEENS1_21CollectiveEpilogueFwdINS6_IJS8_S8_S9_EEENS6_IJNS7_ILi1EEESH_SH_EEESB_SD_Li256ELb1ELb1ELb1ELb0EEENS1_36VarlenDynamicPersistentTileSchedulerILi128ELi112ELi256ELi256ELb1ELb1ELb0ELb1ELb1ELb1EEEEEEEEEvNT_6ParamsE --------------------------
	.section	.nv.info._ZN7cutlass13device_kernelIN5flash19enable_sm80_to_sm89INS1_16FlashAttnFwdSm80INS1_25CollectiveMainloopFwdSm80ILi8ELi1ELb1EN4cute5tupleIJNS5_1CILi128EEENS7_ILi112EEES8_EEELi128ENS_10bfloat16_tEfNS_4arch4Sm80ELb1ELb0ELb1ELb1ELb1ELb1ELb1ELb1EEENS1_21CollectiveEpilogueFwdINS6_IJS8_S8_S9_EEENS6_IJNS7_ILi1EEESH_SH_EEESB_SD_Li256ELb1ELb1ELb1ELb0EEENS1_36VarlenDynamicPersistentTileSchedulerILi128ELi112ELi256ELi256ELb1ELb1ELb0ELb1ELb1ELb1EEEEEEEEEvNT_6ParamsE,"",@"SHT_CUDA_INFO"
	.sectionflags	@""
	.align	4


	//----- nvinfo : EIATTR_CUDA_API_VERSION
	.align		4
        /*0000*/ 	.byte	0x04, 0x37
        /*0002*/ 	.short	(.L_216 - .L_215)
.L_215:
        /*0004*/ 	.word	0x00000082


	//----- nvinfo : EIATTR_KPARAM_INFO
	.align		4
.L_216:
        /*0008*/ 	.byte	0x04, 0x17
        /*000a*/ 	.short	(.L_218 - .L_217)
.L_217:
        /*000c*/ 	.word	0x00000000
        /*0010*/ 	.short	0x0000
        /*0012*/ 	.short	0x0000
        /*0014*/ 	.byte	0x00, 0xf0, 0xe1, 0x10


	//----- nvinfo : EIATTR_SPARSE_MMA_MASK
	.align		4
.L_218:
        /*0018*/ 	.byte	0x03, 0x50
        /*001a*/ 	.short	0x0000


	//----- nvinfo : EIATTR_MAXREG_COUNT
	.align		4
        /*001c*/ 	.byte	0x03, 0x1b
        /*001e*/ 	.short	0x00ff


	//----- nvinfo : EIATTR_MERCURY_ISA_VERSION
	.align		4
        /*0020*/ 	.byte	0x03, 0x5f
        /*0022*/ 	.short	0x0101


	//----- nvinfo : EIATTR_EXIT_INSTR_OFFSETS
	.align		4
        /*0024*/ 	.byte	0x04, 0x1c
        /*0026*/ 	.short	(.L_220 - .L_219)


	//   ....[0]....
.L_219:
        /*0028*/ 	.word	0x00000010


	//----- nvinfo : EIATTR_MAX_THREADS
	.align		4
.L_220:
        /*002c*/ 	.byte	0x04, 0x05
        /*002e*/ 	.short	(.L_222 - .L_221)
.L_221:
        /*0030*/ 	.word	0x00000100
        /*0034*/ 	.word	0x00000001
        /*0038*/ 	.word	0x00000001


	//----- nvinfo : EIATTR_CBANK_PARAM_SIZE
	.align		4
.L_222:
        /*003c*/ 	.byte	0x03, 0x19
        /*003e*/ 	.short	0x0438


	//----- nvinfo : EIATTR_PARAM_CBANK
	.align		4
        /*0040*/ 	.byte	0x04, 0x0a
        /*0042*/ 	.short	(.L_224 - .L_223)
	.align		4
.L_223:
        /*0044*/ 	.word	index@(.nv.constant0._ZN7cutlass13device_kernelIN5flash19enable_sm80_to_sm89INS1_16FlashAttnFwdSm80INS1_25CollectiveMainloopFwdSm80ILi8ELi1ELb1EN4cute5tupleIJNS5_1CILi128EEENS7_ILi112EEES8_EEELi128ENS_10bfloat16_tEfNS_4arch4Sm80ELb1ELb0ELb1ELb1ELb1ELb1ELb1ELb1EEENS1_21CollectiveEpilogueFwdINS6_IJS8_S8_S9_EEENS6_IJNS7_ILi1EEESH_SH_EEESB_SD_Li256ELb1ELb1ELb1ELb0EEENS1_36VarlenDynamicPersistentTileSchedulerILi128ELi112ELi256ELi256ELb1ELb1ELb0ELb1ELb1ELb1EEEEEEEEEvNT_6ParamsE)
        /*0048*/ 	.short	0x0210
        /*004a*/ 	.short	0x0438


	//----- nvinfo : EIATTR_SW_WAR
	.align		4
.L_224:
        /*004c*/ 	.byte	0x04, 0x36
        /*004e*/ 	.short	(.L_226 - .L_225)
.L_225:
        /*0050*/ 	.word	0x00000008
.L_226:


//--------------------- .nv.callgraph             --------------------------
	.section	.nv.callgraph,"",@"SHT_CUDA_CALLGRAPH"
	.align	4
	.sectionentsize	8
	.align		4
        /*0000*/ 	.word	0x00000000
	.align		4
        /*0004*/ 	.word	0xffffffff
	.align		4
        /*0008*/ 	.word	0x00000000
	.align		4
        /*000c*/ 	.word	0xfffffffe
	.align		4
        /*0010*/ 	.word	0x00000000
	.align		4
        /*0014*/ 	.word	0xfffffffd
	.align		4
        /*0018*/ 	.word	0x00000000
	.align		4
        /*001c*/ 	.word	0xfffffffc


//--------------------- .nv.constant4             --------------------------
	.section	.nv.constant4,"a",@progbits
	.align	8
	.align		8
.nv.constant4:
        /*0000*/ 	.dword	_ZN86_INTERNAL_6dde936d_50_flash_fwd_hdim128_bf16_paged_split_softcap_sm80_cu_f3e6f9ee_31864cuda3std3__45__cpo5beginE
	.align		8
        /*0008*/ 	.dword	_ZN86_INTERNAL_6dde936d_50_flash_fwd_hdim128_bf16_paged_split_softcap_sm80_cu_f3e6f9ee_31864cuda3std3__45__cpo3endE
	.align		8
        /*0010*/ 	.dword	_ZN86_INTERNAL_6dde936d_50_flash_fwd_hdim128_bf16_paged_split_softcap_sm80_cu_f3e6f9ee_31864cuda3std3__45__cpo6cbeginE
	.align		8
        /*0018*/ 	.dword	_ZN86_INTERNAL_6dde936d_50_flash_fwd_hdim128_bf16_paged_split_softcap_sm80_cu_f3e6f9ee_31864cuda3std3__45__cpo4cendE
	.align		8
        /*0020*/ 	.dword	_ZN86_INTERNAL_6dde936d_50_flash_fwd_hdim128_bf16_paged_split_softcap_sm80_cu_f3e6f9ee_31864cuda3std3__488_GLOBAL__N__6dde936d_50_flash_fwd_hdim128_bf16_paged_split_softcap_sm80_cu_f3e6f9ee_31866ignoreE
	.align		8
        /*0028*/ 	.dword	_ZN86_INTERNAL_6dde936d_50_flash_fwd_hdim128_bf16_paged_split_softcap_sm80_cu_f3e6f9ee_31864cuda3std3__419piecewise_constructE
	.align		8
        /*0030*/ 	.dword	_ZN86_INTERNAL_6dde936d_50_flash_fwd_hdim128_bf16_paged_split_softcap_sm80_cu_f3e6f9ee_31864cuda3std3__48in_placeE
	.align		8
        /*0038*/ 	.dword	_ZN86_INTERNAL_6dde936d_50_flash_fwd_hdim128_bf16_paged_split_softcap_sm80_cu_f3e6f9ee_31864cuda3std6ranges3__45__cpo4swapE
	.align		8
        /*0040*/ 	.dword	_ZN86_INTERNAL_6dde936d_50_flash_fwd_hdim128_bf16_paged_split_softcap_sm80_cu_f3e6f9ee_31864cuda3std6ranges3__45__cpo9iter_moveE
	.align		8
        /*0048*/ 	.dword	_ZN86_INTERNAL_6dde936d_50_flash_fwd_hdim128_bf16_paged_split_softcap_sm80_cu_f3e6f9ee_31864cute7productE
	.align		8
        /*0050*/ 	.dword	_ZN86_INTERNAL_6dde936d_50_flash_fwd_hdim128_bf16_paged_split_softcap_sm80_cu_f3e6f9ee_31864cute1_E


//--------------------- .text._ZN7cutlass13device_kernelIN5flash19enable_sm80_to_sm89INS1_16FlashAttnFwdSm80INS1_25CollectiveMainloopFwdSm80ILi8ELi1ELb1EN4cute5tupleIJNS5_1CILi128EEES8_S8_EEELi128ENS_10bfloat16_tEfNS_4arch4Sm80ELb0ELb0ELb1ELb0ELb1ELb0ELb1ELb1EEENS1_21CollectiveEpilogueFwdIS9_NS6_IJNS7_ILi1EEESF_SF_EEESA_SC_Li256ELb0ELb1ELb1ELb0EEENS1_19SingleTileSchedulerILb0ELb1ELb1ELi128EEEEEEEEEvNT_6ParamsE --------------------------
	.section	.text._ZN7cutlass13device_kernelIN5flash19enable_sm80_to_sm89INS1_16FlashAttnFwdSm80INS1_25CollectiveMainloopFwdSm80ILi8ELi1ELb1EN4cute5tupleIJNS5_1CILi128EEES8_S8_EEELi128ENS_10bfloat16_tEfNS_4arch4Sm80ELb0ELb0ELb1ELb0ELb1ELb0ELb1ELb1EEENS1_21CollectiveEpilogueFwdIS9_NS6_IJNS7_ILi1EEESF_SF_EEESA_SC_Li256ELb0ELb1ELb1ELb0EEENS1_19SingleTileSchedulerILb0ELb1ELb1ELi128EEEEEEEEEvNT_6ParamsE,"ax",@progbits
	.align	128
.text._ZN7cutlass13device_kernelIN5flash19enable_sm80_to_sm89INS1_16FlashAttnFwdSm80INS1_25CollectiveMainloopFwdSm80ILi8ELi1ELb1EN4cute5tupleIJNS5_1CILi128EEES8_S8_EEELi128ENS_10bfloat16_tEfNS_4arch4Sm80ELb0ELb0ELb1ELb0ELb1ELb0ELb1ELb1EEENS1_21CollectiveEpilogueFwdIS9_NS6_IJNS7_ILi1EEESF_SF_EEESA_SC_Li256ELb0ELb1ELb1ELb0EEENS1_19SingleTileSchedulerILb0ELb1ELb1ELi128EEEEEEEEEvNT_6ParamsE:
        .type           _ZN7cutlass13device_kernelIN5flash19enable_sm80_to_sm89INS1_16FlashAttnFwdSm80INS1_25CollectiveMainloopFwdSm80ILi8ELi1ELb1EN4cute5tupleIJNS5_1CILi128EEES8_S8_EEELi128ENS_10bfloat16_tEfNS_4arch4Sm80ELb0ELb0ELb1ELb0ELb1ELb0ELb1ELb1EEENS1_21CollectiveEpilogueFwdIS9_NS6_IJNS7_ILi1EEESF_SF_EEESA_SC_Li256ELb0ELb1ELb1ELb0EEENS1_19SingleTileSchedulerILb0ELb1ELb1ELi128EEEEEEEEEvNT_6ParamsE,@function
        .size           _ZN7cutlass13device_kernelIN5flash19enable_sm80_to_sm89INS1_16FlashAttnFwdSm80INS1_25CollectiveMainloopFwdSm80ILi8ELi1ELb1EN4cute5tupleIJNS5_1CILi128EEES8_S8_EEELi128ENS_10bfloat16_tEfNS_4arch4Sm80ELb0ELb0ELb1ELb0ELb1ELb0ELb1ELb1EEENS1_21CollectiveEpilogueFwdIS9_NS6_IJNS7_ILi1EEESF_SF_EEESA_SC_Li256ELb0ELb1ELb1ELb0EEENS1_19SingleTileSchedulerILb0ELb1ELb1ELi128EEEEEEEEEvNT_6ParamsE,(.L_x_12 - _ZN7cutlass13device_kernelIN5flash19enable_sm80_to_sm89INS1_16FlashAttnFwdSm80INS1_25CollectiveMainloopFwdSm80ILi8ELi1ELb1EN4cute5tupleIJNS5_1CILi128EEES8_S8_EEELi128ENS_10bfloat16_tEfNS_4arch4Sm80ELb0ELb0ELb1ELb0ELb1ELb0ELb1ELb1EEENS1_21CollectiveEpilogueFwdIS9_NS6_IJNS7_ILi1EEESF_SF_EEESA_SC_Li256ELb0ELb1ELb1ELb0EEENS1_19SingleTileSchedulerILb0ELb1ELb1ELi128EEEEEEEEEvNT_6ParamsE)
        .other          _ZN7cutlass13device_kernelIN5flash19enable_sm80_to_sm89INS1_16FlashAttnFwdSm80INS1_25CollectiveMainloopFwdSm80ILi8ELi1ELb1EN4cute5tupleIJNS5_1CILi128EEES8_S8_EEELi128ENS_10bfloat16_tEfNS_4arch4Sm80ELb0ELb0ELb1ELb0ELb1ELb0ELb1ELb1EEENS1_21CollectiveEpilogueFwdIS9_NS6_IJNS7_ILi1EEESF_SF_EEESA_SC_Li256ELb0ELb1ELb1ELb0EEENS1_19SingleTileSchedulerILb0ELb1ELb1ELi128EEEEEEEEEvNT_6ParamsE,@"STO_CUDA_ENTRY STV_DEFAULT"
_ZN7cutlass13device_kernelIN5flash19enable_sm80_to_sm89INS1_16FlashAttnFwdSm80INS1_25CollectiveMainloopFwdSm80ILi8ELi1ELb1EN4cute5tupleIJNS5_1CILi128EEES8_S8_EEELi128ENS_10bfloat16_tEfNS_4arch4Sm80ELb0ELb0ELb1ELb0ELb1ELb0ELb1ELb1EEENS1_21CollectiveEpilogueFwdIS9_NS6_IJNS7_ILi1EEESF_SF_EEESA_SC_Li256ELb0ELb1ELb1ELb0EEENS1_19SingleTileSchedulerILb0ELb1ELb1ELi128EEEEEEEEEvNT_6ParamsE:
[----:B------:R-:W-:Y:S01]  /*0000*/  LDC R1, c[0x0][0x28] ;  /* 0x00000a00ff017b82 */ /* 0x000fe20000000800 */
[----:B------:R-:W-:Y:S05]  /*0010*/  EXIT ;  /* 0x000000000000794d */ /* 0x000fea0003800000 */
.L_x_0:
[----:B------:R-:W-:-:S00]  /*0020*/  BRA `(.L_x_0) ;  /* 0xfffffffc00fc7947 */ /* 0x000fc0000383ffff */
[----:B------:R-:W-:-:S00]  /*0030*/  NOP ;  /* 0x0000000000007918 */ /* 0x000fc00000000000 */
        /* <DEDUP_REMOVED lines=12> */
.L_x_12:


//--------------------- .text._ZN7cutlass13device_kernelIN5flash19enable_sm80_to_sm89INS1_16FlashAttnFwdSm80INS1_25CollectiveMainloopFwdSm80ILi8ELi1ELb1EN4cute5tupleIJNS5_1CILi128EEENS7_ILi96EEES8_EEELi128ENS_10bfloat16_tEfNS_4arch4Sm80ELb0ELb1ELb1ELb0ELb1ELb0ELb1ELb1EEENS1_21CollectiveEpilogueFwdINS6_IJS8_S8_S9_EEENS6_IJNS7_ILi1EEESH_SH_EEESB_SD_Li256ELb0ELb1ELb1ELb0EEENS1_19SingleTileSchedulerILb0ELb1ELb1ELi128EEEEEEEEEvNT_6ParamsE --------------------------
	.section	.text._ZN7cutlass13device_kernelIN5flash19enable_sm80_to_sm89INS1_16FlashAttnFwdSm80INS1_25CollectiveMainloopFwdSm80ILi8ELi1ELb1EN4cute5tupleIJNS5_1CILi128EEENS7_ILi96EEES8_EEELi128ENS_10bfloat16_tEfNS_4arch4Sm80ELb0ELb1ELb1ELb0ELb1ELb0ELb1ELb1EEENS1_21CollectiveEpilogueFwdINS6_IJS8_S8_S9_EEENS6_IJNS7_ILi1EEESH_SH_EEESB_SD_Li256ELb0ELb1ELb1ELb0EEENS1_19SingleTileSchedulerILb0ELb1ELb1ELi128EEEEEEEEEvNT_6ParamsE,"ax",@progbits
	.align	128
.text._ZN7cutlass13device_kernelIN5flash19enable_sm80_to_sm89INS1_16FlashAttnFwdSm80INS1_25CollectiveMainloopFwdSm80ILi8ELi1ELb1EN4cute5tupleIJNS5_1CILi128EEENS7_ILi96EEES8_EEELi128ENS_10bfloat16_tEfNS_4arch4Sm80ELb0ELb1ELb1ELb0ELb1ELb0ELb1ELb1EEENS1_21CollectiveEpilogueFwdINS6_IJS8_S8_S9_EEENS6_IJNS7_ILi1EEESH_SH_EEESB_SD_Li256ELb0ELb1ELb1ELb0EEENS1_19SingleTileSchedulerILb0ELb1ELb1ELi128EEEEEEEEEvNT_6ParamsE:
        .type           _ZN7cutlass13device_kernelIN5flash19enable_sm80_to_sm89INS1_16FlashAttnFwdSm80INS1_25CollectiveMainloopFwdSm80ILi8ELi1ELb1EN4cute5tupleIJNS5_1CILi128EEENS7_ILi96EEES8_EEELi128ENS_10bfloat16_tEfNS_4arch4Sm80ELb0ELb1ELb1ELb0ELb1ELb0ELb1ELb1EEENS1_21CollectiveEpilogueFwdINS6_IJS8_S8_S9_EEENS6_IJNS7_ILi1EEESH_SH_EEESB_SD_Li256ELb0ELb1ELb1ELb0EEENS1_19SingleTileSchedulerILb0ELb1ELb1ELi128EEEEEEEEEvNT_6ParamsE,@function
        .size           _ZN7cutlass13device_kernelIN5flash19enable_sm80_to_sm89INS1_16FlashAttnFwdSm80INS1_25CollectiveMainloopFwdSm80ILi8ELi1ELb1EN4cute5tupleIJNS5_1CILi128EEENS7_ILi96EEES8_EEELi128ENS_10bfloat16_tEfNS_4arch4Sm80ELb0ELb1ELb1ELb0ELb1ELb0ELb1ELb1EEENS1_21CollectiveEpilogueFwdINS6_IJS8_S8_S9_EEENS6_IJNS7_ILi1EEESH_SH_EEESB_SD_Li256ELb0ELb1ELb1ELb0EEENS1_19SingleTileSchedulerILb0ELb1ELb1ELi128EEEEEEEEEvNT_6ParamsE,(.L_x_13 - _ZN7cutlass13device_kernelIN5flash19enable_sm80_to_sm89INS1_16FlashAttnFwdSm80INS1_25CollectiveMainloopFwdSm80ILi8ELi1ELb1EN4cute5tupleIJNS5_1CILi128EEENS7_ILi96EEES8_EEELi128ENS_10bfloat16_tEfNS_4arch4Sm80ELb0ELb1ELb1ELb0ELb1ELb0ELb1ELb1EEENS1_21CollectiveEpilogueFwdINS6_IJS8_S8_S9_EEENS6_IJNS7_ILi1EEESH_SH_EEESB_SD_Li256ELb0ELb1ELb1ELb0EEENS1_19SingleTileSchedulerILb0ELb1ELb1ELi128EEEEEEEEEvNT_6ParamsE)
        .other          _ZN7cutlass13device_kernelIN5flash19enable_sm80_to_sm89INS1_16FlashAttnFwdSm80INS1_25CollectiveMainloopFwdSm80ILi8ELi1ELb1EN4cute5tupleIJNS5_1CILi128EEENS7_ILi96EEES8_EEELi128ENS_10bfloat16_tEfNS_4arch4Sm80ELb0ELb1ELb1ELb0ELb1ELb0ELb1ELb1EEENS1_21CollectiveEpilogueFwdINS6_IJS8_S8_S9_EEENS6_IJNS7_ILi1EEESH_SH_EEESB_SD_Li256ELb0ELb1ELb1ELb0EEENS1_19SingleTileSchedulerILb0ELb1ELb1ELi128EEEEEEEEEvNT_6ParamsE,@"STO_CUDA_ENTRY STV_DEFAULT"
_ZN7cutlass13device_kernelIN5flash19enable_sm80_to_sm89INS1_16FlashAttnFwdSm80INS1_25CollectiveMainloopFwdSm80ILi8ELi1ELb1EN4cute5tupleIJNS5_1CILi128EEENS7_ILi96EEES8_EEELi128ENS_10bfloat16_tEfNS_4arch4Sm80ELb0ELb1ELb1ELb0ELb1ELb0ELb1ELb1EEENS1_21CollectiveEpilogueFwdINS6_IJS8_S8_S9_EEENS6_IJNS7_ILi1EEESH_SH_EEESB_SD_Li256ELb0ELb1ELb1ELb0EEENS1_19SingleTileSchedulerILb0ELb1ELb1ELi128EEEEEEEEEvNT_6ParamsE:
[----:B------:R-:W-:Y:S01]  /*0000*/  LDC R1, c[0x0][0x28] ;  /* 0x00000a00ff017b82 */ /* 0x000fe20000000800 */
[----:B------:R-:W-:Y:S05]  /*0010*/  EXIT ;  /* 0x000000000000794d */ /* 0x000fea0003800000 */
.L_x_1:
        /* <DEDUP_REMOVED lines=14> */
.L_x_13:


//--------------------- .text._ZN7cutlass13device_kernelIN5flash19enable_sm80_to_sm89INS1_16FlashAttnFwdSm80INS1_25CollectiveMainloopFwdSm80ILi8ELi1ELb1EN4cute5tupleIJNS5_1CILi128EEES8_S8_EEELi128ENS_10bfloat16_tEfNS_4arch4Sm80ELb1ELb0ELb1ELb0ELb1ELb0ELb1ELb1EEENS1_21CollectiveEpilogueFwdIS9_NS6_IJNS7_ILi1EEESF_SF_EEESA_SC_Li256ELb0ELb1ELb1ELb0EEENS1_30DynamicPersistentTileSchedulerILi256ELi256ELb1ELb1ELb0EEEEEEEEEvNT_6ParamsE --------------------------
	.section	.text._ZN7cutlass13device_kernelIN5flash19enable_sm80_to_sm89INS1_16FlashAttnFwdSm80INS1_25CollectiveMainloopFwdSm80ILi8ELi1ELb1EN4cute5tupleIJNS5_1CILi128EEES8_S8_EEELi128ENS_10bfloat16_tEfNS_4arch4Sm80ELb1ELb0ELb1ELb0ELb1ELb0ELb1ELb1EEENS1_21CollectiveEpilogueFwdIS9_NS6_IJNS7_ILi1EEESF_SF_EEESA_SC_Li256ELb0ELb1ELb1ELb0EEENS1_30DynamicPersistentTileSchedulerILi256ELi256ELb1ELb1ELb0EEEEEEEEEvNT_6ParamsE,"ax",@progbits
	.align	128
.text._ZN7cutlass13device_kernelIN5flash19enable_sm80_to_sm89INS1_16FlashAttnFwdSm80INS1_25CollectiveMainloopFwdSm80ILi8ELi1ELb1EN4cute5tupleIJNS5_1CILi128EEES8_S8_EEELi128ENS_10bfloat16_tEfNS_4arch4Sm80ELb1ELb0ELb1ELb0ELb1ELb0ELb1ELb1EEENS1_21CollectiveEpilogueFwdIS9_NS6_IJNS7_ILi1EEESF_SF_EEESA_SC_Li256ELb0ELb1ELb1ELb0EEENS1_30DynamicPersistentTileSchedulerILi256ELi256ELb1ELb1ELb0EEEEEEEEEvNT_6ParamsE:
        .type           _ZN7cutlass13device_kernelIN5flash19enable_sm80_to_sm89INS1_16FlashAttnFwdSm80INS1_25CollectiveMainloopFwdSm80ILi8ELi1ELb1EN4cute5tupleIJNS5_1CILi128EEES8_S8_EEELi128ENS_10bfloat16_tEfNS_4arch4Sm80ELb1ELb0ELb1ELb0ELb1ELb0ELb1ELb1EEENS1_21CollectiveEpilogueFwdIS9_NS6_IJNS7_ILi1EEESF_SF_EEESA_SC_Li256ELb0ELb1ELb1ELb0EEENS1_30DynamicPersistentTileSchedulerILi256ELi256ELb1ELb1ELb0EEEEEEEEEvNT_6ParamsE,@function
        .size           _ZN7cutlass13device_kernelIN5flash19enable_sm80_to_sm89INS1_16FlashAttnFwdSm80INS1_25CollectiveMainloopFwdSm80ILi8ELi1ELb1EN4cute5tupleIJNS5_1CILi128EEES8_S8_EEELi128ENS_10bfloat16_tEfNS_4arch4Sm80ELb1ELb0ELb1ELb0ELb1ELb0ELb1ELb1EEENS1_21CollectiveEpilogueFwdIS9_NS6_IJNS7_ILi1EEESF_SF_EEESA_SC_Li256ELb0ELb1ELb1ELb0EEENS1_30DynamicPersistentTileSchedulerILi256ELi256ELb1ELb1ELb0EEEEEEEEEvNT_6ParamsE,(.L_x_14 - _ZN7cutlass13device_kernelIN5flash19enable_sm80_to_sm89INS1_16FlashAttnFwdSm80INS1_25CollectiveMainloopFwdSm80ILi8ELi1ELb1EN4cute5tupleIJNS5_1CILi128EEES8_S8_EEELi128ENS_10bfloat16_tEfNS_4arch4Sm80ELb1ELb0ELb1ELb0ELb1ELb0ELb1ELb1EEENS1_21CollectiveEpilogueFwdIS9_NS6_IJNS7_ILi1EEESF_SF_EEESA_SC_Li256ELb0ELb1ELb1ELb0EEENS1_30DynamicPersistentTileSchedulerILi256ELi256ELb1ELb1ELb0EEEEEEEEEvNT_6ParamsE)
        .other          _ZN7cutlass13device_kernelIN5flash19enable_sm80_to_sm89INS1_16FlashAttnFwdSm80INS1_25CollectiveMainloopFwdSm80ILi8ELi1ELb1EN4cute5tupleIJNS5_1CILi128EEES8_S8_EEELi128ENS_10bfloat16_tEfNS_4arch4Sm80ELb1ELb0ELb1ELb0ELb1ELb0ELb1ELb1EEENS1_21CollectiveEpilogueFwdIS9_NS6_IJNS7_ILi1EEESF_SF_EEESA_SC_Li256ELb0ELb1ELb1ELb0EEENS1_30DynamicPersistentTileSchedulerILi256ELi256ELb1ELb1ELb0EEEEEEEEEvNT_6ParamsE,@"STO_CUDA_ENTRY STV_DEFAULT"
_ZN7cutlass13device_kernelIN5flash19enable_sm80_to_sm89INS1_16FlashAttnFwdSm80INS1_25CollectiveMainloopFwdSm80ILi8ELi1ELb1EN4cute5tupleIJNS5_1CILi128EEES8_S8_EEELi128ENS_10bfloat16_tEfNS_4arch4Sm80ELb1ELb0ELb1ELb0ELb1ELb0ELb1ELb1EEENS1_21CollectiveEpilogueFwdIS9_NS6_IJNS7_ILi1EEESF_SF_EEESA_SC_Li256ELb0ELb1ELb1ELb0EEENS1_30DynamicPersistentTileSchedulerILi256ELi256ELb1ELb1ELb0EEEEEEEEEvNT_6ParamsE:
[----:B------:R-:W-:Y:S01]  /*0000*/  LDC R1, c[0x0][0x28] ;  /* 0x00000a00ff017b82 */ /* 0x000fe20000000800 */
[----:B------:R-:W-:Y:S05]  /*0010*/  EXIT ;  /* 0x000000000000794d */ /* 0x000fea0003800000 */
.L_x_2:
        /* <DEDUP_REMOVED lines=14> */
.L_x_14:


//--------------------- .text._ZN7cutlass13device_kernelIN5flash19enable_sm80_to_sm89INS1_16FlashAttnFwdSm80INS1_25CollectiveMainloopFwdSm80ILi4ELi1ELb0EN4cute5tupleIJNS5_1CILi128EEENS7_ILi64EEES8_EEELi128ENS_10bfloat16_tEfNS_4arch4Sm80ELb0ELb0ELb1ELb0ELb1ELb0ELb1ELb1EEENS1_21CollectiveEpilogueFwdINS6_IJS8_S8_S9_EEENS6_IJNS7_ILi1EEESH_SH_EEESB_SD_Li128ELb0ELb1ELb1ELb0EEENS1_19SingleTileSchedulerILb0ELb1ELb1ELi128EEEEEEEEEvNT_6ParamsE --------------------------
	.section	.text._ZN7cutlass13device_kernelIN5flash19enable_sm80_to_sm89INS1_16FlashAttnFwdSm80INS1_25CollectiveMainloopFwdSm80ILi4ELi1ELb0EN4cute5tupleIJNS5_1CILi128EEENS7_ILi64EEES8_EEELi128ENS_10bfloat16_tEfNS_4arch4Sm80ELb0ELb0ELb1ELb0ELb1ELb0ELb1ELb1EEENS1_21CollectiveEpilogueFwdINS6_IJS8_S8_S9_EEENS6_IJNS7_ILi1EEESH_SH_EEESB_SD_Li128ELb0ELb1ELb1ELb0EEENS1_19SingleTileSchedulerILb0ELb1ELb1ELi128EEEEEEEEEvNT_6ParamsE,"ax",@progbits
	.align	128
.text._ZN7cutlass13device_kernelIN5flash19enable_sm80_to_sm89INS1_16FlashAttnFwdSm80INS1_25CollectiveMainloopFwdSm80ILi4ELi1ELb0EN4cute5tupleIJNS5_1CILi128EEENS7_ILi64EEES8_EEELi128ENS_10bfloat16_tEfNS_4arch4Sm80ELb0ELb0ELb1ELb0ELb1ELb0ELb1ELb1EEENS1_21CollectiveEpilogueFwdINS6_IJS8_S8_S9_EEENS6_IJNS7_ILi1EEESH_SH_EEESB_SD_Li128ELb0ELb1ELb1ELb0EEENS1_19SingleTileSchedulerILb0ELb1ELb1ELi128EEEEEEEEEvNT_6ParamsE:
        .type           _ZN7cutlass13device_kernelIN5flash19enable_sm80_to_sm89INS1_16FlashAttnFwdSm80INS1_25CollectiveMainloopFwdSm80ILi4ELi1ELb0EN4cute5tupleIJNS5_1CILi128EEENS7_ILi64EEES8_EEELi128ENS_10bfloat16_tEfNS_4arch4Sm80ELb0ELb0ELb1ELb0ELb1ELb0ELb1ELb1EEENS1_21CollectiveEpilogueFwdINS6_IJS8_S8_S9_EEENS6_IJNS7_ILi1EEESH_SH_EEESB_SD_Li128ELb0ELb1ELb1ELb0EEENS1_19SingleTileSchedulerILb0ELb1ELb1ELi128EEEEEEEEEvNT_6ParamsE,@function
        .size           _ZN7cutlass13device_kernelIN5flash19enable_sm80_to_sm89INS1_16FlashAttnFwdSm80INS1_25CollectiveMainloopFwdSm80ILi4ELi1ELb0EN4cute5tupleIJNS5_1CILi128EEENS7_ILi64EEES8_EEELi128ENS_10bfloat16_tEfNS_4arch4Sm80ELb0ELb0ELb1ELb0ELb1ELb0ELb1ELb1EEENS1_21CollectiveEpilogueFwdINS6_IJS8_S8_S9_EEENS6_IJNS7_ILi1EEESH_SH_EEESB_SD_Li128ELb0ELb1ELb1ELb0EEENS1_19SingleTileSchedulerILb0ELb1ELb1ELi128EEEEEEEEEvNT_6ParamsE,(.L_x_15 - _ZN7cutlass13device_kernelIN5flash19enable_sm80_to_sm89INS1_16FlashAttnFwdSm80INS1_25CollectiveMainloopFwdSm80ILi4ELi1ELb0EN4cute5tupleIJNS5_1CILi128EEENS7_ILi64EEES8_EEELi128ENS_10bfloat16_tEfNS_4arch4Sm80ELb0ELb0ELb1ELb0ELb1ELb0ELb1ELb1EEENS1_21CollectiveEpilogueFwdINS6_IJS8_S8_S9_EEENS6_IJNS7_ILi1EEESH_SH_EEESB_SD_Li128ELb0ELb1ELb1ELb0EEENS1_19SingleTileSchedulerILb0ELb1ELb1ELi128EEEEEEEEEvNT_6ParamsE)
        .other          _ZN7cutlass13device_kernelIN5flash19enable_sm80_to_sm89INS1_16FlashAttnFwdSm80INS1_25CollectiveMainloopFwdSm80ILi4ELi1ELb0EN4cute5tupleIJNS5_1CILi128EEENS7_ILi64EEES8_EEELi128ENS_10bfloat16_tEfNS_4arch4Sm80ELb0ELb0ELb1ELb0ELb1ELb0ELb1ELb1EEENS1_21CollectiveEpilogueFwdINS6_IJS8_S8_S9_EEENS6_IJNS7_ILi1EEESH_SH_EEESB_SD_Li128ELb0ELb1ELb1ELb0EEENS1_19SingleTileSchedulerILb0ELb1ELb1ELi128EEEEEEEEEvNT_6ParamsE,@"STO_CUDA_ENTRY STV_DEFAULT"
_ZN7cutlass13device_kernelIN5flash19enable_sm80_to_sm89INS1_16FlashAttnFwdSm80INS1_25CollectiveMainloopFwdSm80ILi4ELi1ELb0EN4cute5tupleIJNS5_1CILi128EEENS7_ILi64EEES8_EEELi128ENS_10bfloat16_tEfNS_4arch4Sm80ELb0ELb0ELb1ELb0ELb1ELb0ELb1ELb1EEENS1_21CollectiveEpilogueFwdINS6_IJS8_S8_S9_EEENS6_IJNS7_ILi1EEESH_SH_EEESB_SD_Li128ELb0ELb1ELb1ELb0EEENS1_19SingleTileSchedulerILb0ELb1ELb1ELi128EEEEEEEEEvNT_6ParamsE:
[----:B------:R-:W-:Y:S01]  /*0000*/  LDC R1, c[0x0][0x28] ;  /* 0x00000a00ff017b82 */ /* 0x000fe20000000800 */
[----:B------:R-:W-:Y:S05]  /*0010*/  EXIT ;  /* 0x000000000000794d */ /* 0x000fea0003800000 */
.L_x_3:
        /* <DEDUP_REMOVED lines=14> */
.L_x_15:


//--------------------- .text._ZN7cutlass13device_kernelIN5flash19enable_sm80_to_sm89INS1_16FlashAttnFwdSm80INS1_25CollectiveMainloopFwdSm80ILi8ELi1ELb1EN4cute5tupleIJNS5_1CILi128EEENS7_ILi112EEES8_EEELi128ENS_10bfloat16_tEfNS_4arch4Sm80ELb0ELb0ELb1ELb1ELb1ELb0ELb1ELb1EEENS1_21CollectiveEpilogueFwdINS6_IJS8_S8_S9_EEENS6_IJNS7_ILi1EEESH_SH_EEESB_SD_Li256ELb1ELb1ELb1ELb0EEENS1_36VarlenDynamicPersistentTileSchedulerILi128ELi112ELi256ELi256ELb1ELb1ELb0ELb0ELb1ELb1EEEEEEEEEvNT_6ParamsE --------------------------
	.section	.text._ZN7cutlass13device_kernelIN5flash19enable_sm80_to_sm89INS1_16FlashAttnFwdSm80INS1_25CollectiveMainloopFwdSm80ILi8ELi1ELb1EN4cute5tupleIJNS5_1CILi128EEENS7_ILi112EEES8_EEELi128ENS_10bfloat16_tEfNS_4arch4Sm80ELb0ELb0ELb1ELb1ELb1ELb0ELb1ELb1EEENS1_21CollectiveEpilogueFwdINS6_IJS8_S8_S9_EEENS6_IJNS7_ILi1EEESH_SH_EEESB_SD_Li256ELb1ELb1ELb1ELb0EEENS1_36VarlenDynamicPersistentTileSchedulerILi128ELi112ELi256ELi256ELb1ELb1ELb0ELb0ELb1ELb1EEEEEEEEEvNT_6ParamsE,"ax",@progbits
	.align	128
.text._ZN7cutlass13device_kernelIN5flash19enable_sm80_to_sm89INS1_16FlashAttnFwdSm80INS1_25CollectiveMainloopFwdSm80ILi8ELi1ELb1EN4cute5tupleIJNS5_1CILi128EEENS7_ILi112EEES8_EEELi128ENS_10bfloat16_tEfNS_4arch4Sm80ELb0ELb0ELb1ELb1ELb1ELb0ELb1ELb1EEENS1_21CollectiveEpilogueFwdINS6_IJS8_S8_S9_EEENS6_IJNS7_ILi1EEESH_SH_EEESB_SD_Li256ELb1ELb1ELb1ELb0EEENS1_36VarlenDynamicPersistentTileSchedulerILi128ELi112ELi256ELi256ELb1ELb1ELb0ELb0ELb1ELb1EEEEEEEEEvNT_6ParamsE:
        .type           _ZN7cutlass13device_kernelIN5flash19enable_sm80_to_sm89INS1_16FlashAttnFwdSm80INS1_25CollectiveMainloopFwdSm80ILi8ELi1ELb1EN4cute5tupleIJNS5_1CILi128EEENS7_ILi112EEES8_EEELi128ENS_10bfloat16_tEfNS_4arch4Sm80ELb0ELb0ELb1ELb1ELb1ELb0ELb1ELb1EEENS1_21CollectiveEpilogueFwdINS6_IJS8_S8_S9_EEENS6_IJNS7_ILi1EEESH_SH_EEESB_SD_Li256ELb1ELb1ELb1ELb0EEENS1_36VarlenDynamicPersistentTileSchedulerILi128ELi112ELi256ELi256ELb1ELb1ELb0ELb0ELb1ELb1EEEEEEEEEvNT_6ParamsE,@function
        .size           _ZN7cutlass13device_kernelIN5flash19enable_sm80_to_sm89INS1_16FlashAttnFwdSm80INS1_25CollectiveMainloopFwdSm80ILi8ELi1ELb1EN4cute5tupleIJNS5_1CILi128EEENS7_ILi112EEES8_EEELi128ENS_10bfloat16_tEfNS_4arch4Sm80ELb0ELb0ELb1ELb1ELb1ELb0ELb1ELb1EEENS1_21CollectiveEpilogueFwdINS6_IJS8_S8_S9_EEENS6_IJNS7_ILi1EEESH_SH_EEESB_SD_Li256ELb1ELb1ELb1ELb0EEENS1_36VarlenDynamicPersistentTileSchedulerILi128ELi112ELi256ELi256ELb1ELb1ELb0ELb0ELb1ELb1EEEEEEEEEvNT_6ParamsE,(.L_x_16 - _ZN7cutlass13device_kernelIN5flash19enable_sm80_to_sm89INS1_16FlashAttnFwdSm80INS1_25CollectiveMainloopFwdSm80ILi8ELi1ELb1EN4cute5tupleIJNS5_1CILi128EEENS7_ILi112EEES8_EEELi128ENS_10bfloat16_tEfNS_4arch4Sm80ELb0ELb0ELb1ELb1ELb1ELb0ELb1ELb1EEENS1_21CollectiveEpilogueFwdINS6_IJS8_S8_S9_EEENS6_IJNS7_ILi1EEESH_SH_EEESB_SD_Li256ELb1ELb1ELb1ELb0EEENS1_36VarlenDynamicPersistentTileSchedulerILi128ELi112ELi256ELi256ELb1ELb1ELb0ELb0ELb1ELb1EEEEEEEEEvNT_6ParamsE)
        .other          _ZN7cutlass13device_kernelIN5flash19enable_sm80_to_sm89INS1_16FlashAttnFwdSm80INS1_25CollectiveMainloopFwdSm80ILi8ELi1ELb1EN4cute5tupleIJNS5_1CILi128EEENS7_ILi112EEES8_EEELi128ENS_10bfloat16_tEfNS_4arch4Sm80ELb0ELb0ELb1ELb1ELb1ELb0ELb1ELb1EEENS1_21CollectiveEpilogueFwdINS6_IJS8_S8_S9_EEENS6_IJNS7_ILi1EEESH_SH_EEESB_SD_Li256ELb1ELb1ELb1ELb0EEENS1_36VarlenDynamicPersistentTileSchedulerILi128ELi112ELi256ELi256ELb1ELb1ELb0ELb0ELb1ELb1EEEEEEEEEvNT_6ParamsE,@"STO_CUDA_ENTRY STV_DEFAULT"
_ZN7cutlass13device_kernelIN5flash19enable_sm80_to_sm89INS1_16FlashAttnFwdSm80INS1_25CollectiveMainloopFwdSm80ILi8ELi1ELb1EN4cute5tupleIJNS5_1CILi128EEENS7_ILi112EEES8_EEELi128ENS_10bfloat16_tEfNS_4arch4Sm80ELb0ELb0ELb1ELb1ELb1ELb0ELb1ELb1EEENS1_21CollectiveEpilogueFwdINS6_IJS8_S8_S9_EEENS6_IJNS7_ILi1EEESH_SH_EEESB_SD_Li256ELb1ELb1ELb1ELb0EEENS1_36VarlenDynamicPersistentTileSchedulerILi128ELi112ELi256ELi256ELb1ELb1ELb0ELb0ELb1ELb1EEEEEEEEEvNT_6ParamsE:
[----:B------:R-:W-:Y:S01]  /*0000*/  LDC R1, c[0x0][0x28] ;  /* 0x00000a00ff017b82 */ /* 0x000fe20000000800 */
[----:B------:R-:W-:Y:S05]  /*0010*/  EXIT ;  /* 0x000000000000794d */ /* 0x000fea0003800000 */
.L_x_4:
        /* <DEDUP_REMOVED lines=14> */
.L_x_16:


//--------------------- .text._ZN7cutlass13device_kernelIN5flash19enable_sm80_to_sm89INS1_16FlashAttnFwdSm80INS1_25CollectiveMainloopFwdSm80ILi8ELi1ELb1EN4cute5tupleIJNS5_1CILi128EEENS7_ILi112EEES8_EEELi128ENS_10bfloat16_tEfNS_4arch4Sm80ELb0ELb0ELb1ELb1ELb1ELb1ELb1ELb1EEENS1_21CollectiveEpilogueFwdINS6_IJS8_S8_S9_EEENS6_IJNS7_ILi1EEESH_SH_EEESB_SD_Li256ELb1ELb1ELb1ELb0EEENS1_36VarlenDynamicPersistentTileSchedulerILi128ELi112ELi256ELi256ELb1ELb1ELb0ELb0ELb1ELb1EEEEEEEEEvNT_6ParamsE --------------------------
	.section	.text._ZN7cutlass13device_kernelIN5flash19enable_sm80_to_sm89INS1_16FlashAttnFwdSm80INS1_25CollectiveMainloopFwdSm80ILi8ELi1ELb1EN4cute5tupleIJNS5_1CILi128EEENS7_ILi112EEES8_EEELi128ENS_10bfloat16_tEfNS_4arch4Sm80ELb0ELb0ELb1ELb1ELb1ELb1ELb1ELb1EEENS1_21CollectiveEpilogueFwdINS6_IJS8_S8_S9_EEENS6_IJNS7_ILi1EEESH_SH_EEESB_SD_Li256ELb1ELb1ELb1ELb0EEENS1_36VarlenDynamicPersistentTileSchedulerILi128ELi112ELi256ELi256ELb1ELb1ELb0ELb0ELb1ELb1EEEEEEEEEvNT_6ParamsE,"ax",@progbits
	.align	128
.text._ZN7cutlass13device_kernelIN5flash19enable_sm80_to_sm89INS1_16FlashAttnFwdSm80INS1_25CollectiveMainloopFwdSm80ILi8ELi1ELb1EN4cute5tupleIJNS5_1CILi128EEENS7_ILi112EEES8_EEELi128ENS_10bfloat16_tEfNS_4arch4Sm80ELb0ELb0ELb1ELb1ELb1ELb1ELb1ELb1EEENS1_21CollectiveEpilogueFwdINS6_IJS8_S8_S9_EEENS6_IJNS7_ILi1EEESH_SH_EEESB_SD_Li256ELb1ELb1ELb1ELb0EEENS1_36VarlenDynamicPersistentTileSchedulerILi128ELi112ELi256ELi256ELb1ELb1ELb0ELb0ELb1ELb1EEEEEEEEEvNT_6ParamsE:
        .type           _ZN7cutlass13device_kernelIN5flash19enable_sm80_to_sm89INS1_16FlashAttnFwdSm80INS1_25CollectiveMainloopFwdSm80ILi8ELi1ELb1EN4cute5tupleIJNS5_1CILi128EEENS7_ILi112EEES8_EEELi128ENS_10bfloat16_tEfNS_4arch4Sm80ELb0ELb0ELb1ELb1ELb1ELb1ELb1ELb1EEENS1_21CollectiveEpilogueFwdINS6_IJS8_S8_S9_EEENS6_IJNS7_ILi1EEESH_SH_EEESB_SD_Li256ELb1ELb1ELb1ELb0EEENS1_36VarlenDynamicPersistentTileSchedulerILi128ELi112ELi256ELi256ELb1ELb1ELb0ELb0ELb1ELb1EEEEEEEEEvNT_6ParamsE,@function
        .size           _ZN7cutlass13device_kernelIN5flash19enable_sm80_to_sm89INS1_16FlashAttnFwdSm80INS1_25CollectiveMainloopFwdSm80ILi8ELi1ELb1EN4cute5tupleIJNS5_1CILi128EEENS7_ILi112EEES8_EEELi128ENS_10bfloat16_tEfNS_4arch4Sm80ELb0ELb0ELb1ELb1ELb1ELb1ELb1ELb1EEENS1_21CollectiveEpilogueFwdINS6_IJS8_S8_S9_EEENS6_IJNS7_ILi1EEESH_SH_EEESB_SD_Li256ELb1ELb1ELb1ELb0EEENS1_36VarlenDynamicPersistentTileSchedulerILi128ELi112ELi256ELi256ELb1ELb1ELb0ELb0ELb1ELb1EEEEEEEEEvNT_6ParamsE,(.L_x_17 - _ZN7cutlass13device_kernelIN5flash19enable_sm80_to_sm89INS1_16FlashAttnFwdSm80INS1_25CollectiveMainloopFwdSm80ILi8ELi1ELb1EN4cute5tupleIJNS5_1CILi128EEENS7_ILi112EEES8_EEELi128ENS_10bfloat16_tEfNS_4arch4Sm80ELb0ELb0ELb1ELb1ELb1ELb1ELb1ELb1EEENS1_21CollectiveEpilogueFwdINS6_IJS8_S8_S9_EEENS6_IJNS7_ILi1EEESH_SH_EEESB_SD_Li256ELb1ELb1ELb1ELb0EEENS1_36VarlenDynamicPersistentTileSchedulerILi128ELi112ELi256ELi256ELb1ELb1ELb0ELb0ELb1ELb1EEEEEEEEEvNT_6ParamsE)
        .other          _ZN7cutlass13device_kernelIN5flash19enable_sm80_to_sm89INS1_16FlashAttnFwdSm80INS1_25CollectiveMainloopFwdSm80ILi8ELi1ELb1EN4cute5tupleIJNS5_1CILi128EEENS7_ILi112EEES8_EEELi128ENS_10bfloat16_tEfNS_4arch4Sm80ELb0ELb0ELb1ELb1ELb1ELb1ELb1ELb1EEENS1_21CollectiveEpilogueFwdINS6_IJS8_S8_S9_EEENS6_IJNS7_ILi1EEESH_SH_EEESB_SD_Li256ELb1ELb1ELb1ELb0EEENS1_36VarlenDynamicPersistentTileSchedulerILi128ELi112ELi256ELi256ELb1ELb1ELb0ELb0ELb1ELb1EEEEEEEEEvNT_6ParamsE,@"STO_CUDA_ENTRY STV_DEFAULT"
_ZN7cutlass13device_kernelIN5flash19enable_sm80_to_sm89INS1_16FlashAttnFwdSm80INS1_25CollectiveMainloopFwdSm80ILi8ELi1ELb1EN4cute5tupleIJNS5_1CILi128EEENS7_ILi112EEES8_EEELi128ENS_10bfloat16_tEfNS_4arch4Sm80ELb0ELb0ELb1ELb1ELb1ELb1ELb1ELb1EEENS1_21CollectiveEpilogueFwdINS6_IJS8_S8_S9_EEENS6_IJNS7_ILi1EEESH_SH_EEESB_SD_Li256ELb1ELb1ELb1ELb0EEENS1_36VarlenDynamicPersistentTileSchedulerILi128ELi112ELi256ELi256ELb1ELb1ELb0ELb0ELb1ELb1EEEEEEEEEvNT_6ParamsE:
[----:B------:R-:W-:Y:S01]  /*0000*/  LDC R1, c[0x0][0x28] ;  /* 0x00000a00ff017b82 */ /* 0x000fe20000000800 */
[----:B------:R-:W-:Y:S05]  /*0010*/  EXIT ;  /* 0x000000000000794d */ /* 0x000fea0003800000 */
.L_x_5:
        /* <DEDUP_REMOVED lines=14> */
.L_x_17:


//--------------------- .text._ZN7cutlass13device_kernelIN5flash19enable_sm80_to_sm89INS1_16FlashAttnFwdSm80INS1_25CollectiveMainloopFwdSm80ILi4ELi1ELb0EN4cute5tupleIJNS5_1CILi128EEENS7_ILi48EEES8_EEELi128ENS_10bfloat16_tEfNS_4arch4Sm80ELb0ELb1ELb1ELb0ELb1ELb0ELb1ELb1EEENS1_21CollectiveEpilogueFwdINS6_IJS8_S8_S9_EEENS6_IJNS7_ILi1EEESH_SH_EEESB_SD_Li128ELb0ELb1ELb1ELb0EEENS1_19SingleTileSchedulerILb0ELb1ELb1ELi128EEEEEEEEEvNT_6ParamsE --------------------------
	.section	.text._ZN7cutlass13device_kernelIN5flash19enable_sm80_to_sm89INS1_16FlashAttnFwdSm80INS1_25CollectiveMainloopFwdSm80ILi4ELi1ELb0EN4cute5tupleIJNS5_1CILi128EEENS7_ILi48EEES8_EEELi128ENS_10bfloat16_tEfNS_4arch4Sm80ELb0ELb1ELb1ELb0ELb1ELb0ELb1ELb1EEENS1_21CollectiveEpilogueFwdINS6_IJS8_S8_S9_EEENS6_IJNS7_ILi1EEESH_SH_EEESB_SD_Li128ELb0ELb1ELb1ELb0EEENS1_19SingleTileSchedulerILb0ELb1ELb1ELi128EEEEEEEEEvNT_6ParamsE,"ax",@progbits
	.align	128
.text._ZN7cutlass13device_kernelIN5flash19enable_sm80_to_sm89INS1_16FlashAttnFwdSm80INS1_25CollectiveMainloopFwdSm80ILi4ELi1ELb0EN4cute5tupleIJNS5_1CILi128EEENS7_ILi48EEES8_EEELi128ENS_10bfloat16_tEfNS_4arch4Sm80ELb0ELb1ELb1ELb0ELb1ELb0ELb1ELb1EEENS1_21CollectiveEpilogueFwdINS6_IJS8_S8_S9_EEENS6_IJNS7_ILi1EEESH_SH_EEESB_SD_Li128ELb0ELb1ELb1ELb0EEENS1_19SingleTileSchedulerILb0ELb1ELb1ELi128EEEEEEEEEvNT_6ParamsE:
        .type           _ZN7cutlass13device_kernelIN5flash19enable_sm80_to_sm89INS1_16FlashAttnFwdSm80INS1_25CollectiveMainloopFwdSm80ILi4ELi1ELb0EN4cute5tupleIJNS5_1CILi128EEENS7_ILi48EEES8_EEELi128ENS_10bfloat16_tEfNS_4arch4Sm80ELb0ELb1ELb1ELb0ELb1ELb0ELb1ELb1EEENS1_21CollectiveEpilogueFwdINS6_IJS8_S8_S9_EEENS6_IJNS7_ILi1EEESH_SH_EEESB_SD_Li128ELb0ELb1ELb1ELb0EEENS1_19SingleTileSchedulerILb0ELb1ELb1ELi128EEEEEEEEEvNT_6ParamsE,@function
        .size           _ZN7cutlass13device_kernelIN5flash19enable_sm80_to_sm89INS1_16FlashAttnFwdSm80INS1_25CollectiveMainloopFwdSm80ILi4ELi1ELb0EN4cute5tupleIJNS5_1CILi128EEENS7_ILi48EEES8_EEELi128ENS_10bfloat16_tEfNS_4arch4Sm80ELb0ELb1ELb1ELb0ELb1ELb0ELb1ELb1EEENS1_21CollectiveEpilogueFwdINS6_IJS8_S8_S9_EEENS6_IJNS7_ILi1EEESH_SH_EEESB_SD_Li128ELb0ELb1ELb1ELb0EEENS1_19SingleTileSchedulerILb0ELb1ELb1ELi128EEEEEEEEEvNT_6ParamsE,(.L_x_18 - _ZN7cutlass13device_kernelIN5flash19enable_sm80_to_sm89INS1_16FlashAttnFwdSm80INS1_25CollectiveMainloopFwdSm80ILi4ELi1ELb0EN4cute5tupleIJNS5_1CILi128EEENS7_ILi48EEES8_EEELi128ENS_10bfloat16_tEfNS_4arch4Sm80ELb0ELb1ELb1ELb0ELb1ELb0ELb1ELb1EEENS1_21CollectiveEpilogueFwdINS6_IJS8_S8_S9_EEENS6_IJNS7_ILi1EEESH_SH_EEESB_SD_Li128ELb0ELb1ELb1ELb0EEENS1_19SingleTileSchedulerILb0ELb1ELb1ELi128EEEEEEEEEvNT_6ParamsE)
        .other          _ZN7cutlass13device_kernelIN5flash19enable_sm80_to_sm89INS1_16FlashAttnFwdSm80INS1_25CollectiveMainloopFwdSm80ILi4ELi1ELb0EN4cute5tupleIJNS5_1CILi128EEENS7_ILi48EEES8_EEELi128ENS_10bfloat16_tEfNS_4arch4Sm80ELb0ELb1ELb1ELb0ELb1ELb0ELb1ELb1EEENS1_21CollectiveEpilogueFwdINS6_IJS8_S8_S9_EEENS6_IJNS7_ILi1EEESH_SH_EEESB_SD_Li128ELb0ELb1ELb1ELb0EEENS1_19SingleTileSchedulerILb0ELb1ELb1ELi128EEEEEEEEEvNT_6ParamsE,@"STO_CUDA_ENTRY STV_DEFAULT"
_ZN7cutlass13device_kernelIN5flash19enable_sm80_to_sm89INS1_16FlashAttnFwdSm80INS1_25CollectiveMainloopFwdSm80ILi4ELi1ELb0EN4cute5tupleIJNS5_1CILi128EEENS7_ILi48EEES8_EEELi128ENS_10bfloat16_tEfNS_4arch4Sm80ELb0ELb1ELb1ELb0ELb1ELb0ELb1ELb1EEENS1_21CollectiveEpilogueFwdINS6_IJS8_S8_S9_EEENS6_IJNS7_ILi1EEESH_SH_EEESB_SD_Li128ELb0ELb1ELb1ELb0EEENS1_19SingleTileSchedulerILb0ELb1ELb1ELi128EEEEEEEEEvNT_6ParamsE:
[----:B------:R-:W-:Y:S01]  /*0000*/  LDC R1, c[0x0][0x28] ;  /* 0x00000a00ff017b82 */ /* 0x000fe20000000800 */
[----:B------:R-:W-:Y:S05]  /*0010*/  EXIT ;  /* 0x000000000000794d */ /* 0x000fea0003800000 */
.L_x_6:
        /* <DEDUP_REMOVED lines=14> */
.L_x_18:


//--------------------- .text._ZN7cutlass13device_kernelIN5flash19enable_sm80_to_sm89INS1_16FlashAttnFwdSm80INS1_25CollectiveMainloopFwdSm80ILi8ELi1ELb1EN4cute5tupleIJNS5_1CILi128EEENS7_ILi96EEES8_EEELi128ENS_10bfloat16_tEfNS_4arch4Sm80ELb0ELb1ELb1ELb1ELb1ELb0ELb1ELb1EEENS1_21CollectiveEpilogueFwdINS6_IJS8_S8_S9_EEENS6_IJNS7_ILi1EEESH_SH_EEESB_SD_Li256ELb1ELb1ELb1ELb0EEENS1_36VarlenDynamicPersistentTileSchedulerILi128ELi96ELi256ELi256ELb1ELb1ELb0ELb1ELb0ELb1EEEEEEEEEvNT_6ParamsE --------------------------
	.section	.text._ZN7cutlass13device_kernelIN5flash19enable_sm80_to_sm89INS1_16FlashAttnFwdSm80INS1_25CollectiveMainloopFwdSm80ILi8ELi1ELb1EN4cute5tupleIJNS5_1CILi128EEENS7_ILi96EEES8_EEELi128ENS_10bfloat16_tEfNS_4arch4Sm80ELb0ELb1ELb1ELb1ELb1ELb0ELb1ELb1EEENS1_21CollectiveEpilogueFwdINS6_IJS8_S8_S9_EEENS6_IJNS7_ILi1EEESH_SH_EEESB_SD_Li256ELb1ELb1ELb1ELb0EEENS1_36VarlenDynamicPersistentTileSchedulerILi128ELi96ELi256ELi256ELb1ELb1ELb0ELb1ELb0ELb1EEEEEEEEEvNT_6ParamsE,"ax",@progbits
	.align	128
.text._ZN7cutlass13device_kernelIN5flash19enable_sm80_to_sm89INS1_16FlashAttnFwdSm80INS1_25CollectiveMainloopFwdSm80ILi8ELi1ELb1EN4cute5tupleIJNS5_1CILi128EEENS7_ILi96EEES8_EEELi128ENS_10bfloat16_tEfNS_4arch4Sm80ELb0ELb1ELb1ELb1ELb1ELb0ELb1ELb1EEENS1_21CollectiveEpilogueFwdINS6_IJS8_S8_S9_EEENS6_IJNS7_ILi1EEESH_SH_EEESB_SD_Li256ELb1ELb1ELb1ELb0EEENS1_36VarlenDynamicPersistentTileSchedulerILi128ELi96ELi256ELi256ELb1ELb1ELb0ELb1ELb0ELb1EEEEEEEEEvNT_6ParamsE:
        .type           _ZN7cutlass13device_kernelIN5flash19enable_sm80_to_sm89INS1_16FlashAttnFwdSm80INS1_25CollectiveMainloopFwdSm80ILi8ELi1ELb1EN4cute5tupleIJNS5_1CILi128EEENS7_ILi96EEES8_EEELi128ENS_10bfloat16_tEfNS_4arch4Sm80ELb0ELb1ELb1ELb1ELb1ELb0ELb1ELb1EEENS1_21CollectiveEpilogueFwdINS6_IJS8_S8_S9_EEENS6_IJNS7_ILi1EEESH_SH_EEESB_SD_Li256ELb1ELb1ELb1ELb0EEENS1_36VarlenDynamicPersistentTileSchedulerILi128ELi96ELi256ELi256ELb1ELb1ELb0ELb1ELb0ELb1EEEEEEEEEvNT_6ParamsE,@function
        .size           _ZN7cutlass13device_kernelIN5flash19enable_sm80_to_sm89INS1_16FlashAttnFwdSm80INS1_25CollectiveMainloopFwdSm80ILi8ELi1ELb1EN4cute5tupleIJNS5_1CILi128EEENS7_ILi96EEES8_EEELi128ENS_10bfloat16_tEfNS_4arch4Sm80ELb0ELb1ELb1ELb1ELb1ELb0ELb1ELb1EEENS1_21CollectiveEpilogueFwdINS6_IJS8_S8_S9_EEENS6_IJNS7_ILi1EEESH_SH_EEESB_SD_Li256ELb1ELb1ELb1ELb0EEENS1_36VarlenDynamicPersistentTileSchedulerILi128ELi96ELi256ELi256ELb1ELb1ELb0ELb1ELb0ELb1EEEEEEEEEvNT_6ParamsE,(.L_x_19 - _ZN7cutlass13device_kernelIN5flash19enable_sm80_to_sm89INS1_16FlashAttnFwdSm80INS1_25CollectiveMainloopFwdSm80ILi8ELi1ELb1EN4cute5tupleIJNS5_1CILi128EEENS7_ILi96EEES8_EEELi128ENS_10bfloat16_tEfNS_4arch4Sm80ELb0ELb1ELb1ELb1ELb1ELb0ELb1ELb1EEENS1_21CollectiveEpilogueFwdINS6_IJS8_S8_S9_EEENS6_IJNS7_ILi1EEESH_SH_EEESB_SD_Li256ELb1ELb1ELb1ELb0EEENS1_36VarlenDynamicPersistentTileSchedulerILi128ELi96ELi256ELi256ELb1ELb1ELb0ELb1ELb0ELb1EEEEEEEEEvNT_6ParamsE)
        .other          _ZN7cutlass13device_kernelIN5flash19enable_sm80_to_sm89INS1_16FlashAttnFwdSm80INS1_25CollectiveMainloopFwdSm80ILi8ELi1ELb1EN4cute5tupleIJNS5_1CILi128EEENS7_ILi96EEES8_EEELi128ENS_10bfloat16_tEfNS_4arch4Sm80ELb0ELb1ELb1ELb1ELb1ELb0ELb1ELb1EEENS1_21CollectiveEpilogueFwdINS6_IJS8_S8_S9_EEENS6_IJNS7_ILi1EEESH_SH_EEESB_SD_Li256ELb1ELb1ELb1ELb0EEENS1_36VarlenDynamicPersistentTileSchedulerILi128ELi96ELi256ELi256ELb1ELb1ELb0ELb1ELb0ELb1EEEEEEEEEvNT_6ParamsE,@"STO_CUDA_ENTRY STV_DEFAULT"
_ZN7cutlass13device_kernelIN5flash19enable_sm80_to_sm89INS1_16FlashAttnFwdSm80INS1_25CollectiveMainloopFwdSm80ILi8ELi1ELb1EN4cute5tupleIJNS5_1CILi128EEENS7_ILi96EEES8_EEELi128ENS_10bfloat16_tEfNS_4arch4Sm80ELb0ELb1ELb1ELb1ELb1ELb0ELb1ELb1EEENS1_21CollectiveEpilogueFwdINS6_IJS8_S8_S9_EEENS6_IJNS7_ILi1EEESH_SH_EEESB_SD_Li256ELb1ELb1ELb1ELb0EEENS1_36VarlenDynamicPersistentTileSchedulerILi128ELi96ELi256ELi256ELb1ELb1ELb0ELb1ELb0ELb1EEEEEEEEEvNT_6ParamsE:
[----:B------:R-:W-:Y:S01]  /*0000*/  LDC R1, c[0x0][0x28] ;  /* 0x00000a00ff017b82 */ /* 0x000fe20000000800 */
[----:B------:R-:W-:Y:S05]  /*0010*/  EXIT ;  /* 0x000000000000794d */ /* 0x000fea0003800000 */
.L_x_7:
        /* <DEDUP_REMOVED lines=14> */
.L_x_19:


//--------------------- .text._ZN7cutlass13device_kernelIN5flash19enable_sm80_to_sm89INS1_16FlashAttnFwdSm80INS1_25CollectiveMainloopFwdSm80ILi8ELi1ELb1EN4cute5tupleIJNS5_1CILi128EEENS7_ILi96EEES8_EEELi128ENS_10bfloat16_tEfNS_4arch4Sm80ELb0ELb1ELb1ELb1ELb1ELb1ELb1ELb1EEENS1_21CollectiveEpilogueFwdINS6_IJS8_S8_S9_EEENS6_IJNS7_ILi1EEESH_SH_EEESB_SD_Li256ELb1ELb1ELb1ELb0EEENS1_36VarlenDynamicPersistentTileSchedulerILi128ELi96ELi256ELi256ELb1ELb1ELb0ELb1ELb0ELb1EEEEEEEEEvNT_6ParamsE --------------------------
	.section	.text._ZN7cutlass13device_kernelIN5flash19enable_sm80_to_sm89INS1_16FlashAttnFwdSm80INS1_25CollectiveMainloopFwdSm80ILi8ELi1ELb1EN4cute5tupleIJNS5_1CILi128EEENS7_ILi96EEES8_EEELi128ENS_10bfloat16_tEfNS_4arch4Sm80ELb0ELb1ELb1ELb1ELb1ELb1ELb1ELb1EEENS1_21CollectiveEpilogueFwdINS6_IJS8_S8_S9_EEENS6_IJNS7_ILi1EEESH_SH_EEESB_SD_Li256ELb1ELb1ELb1ELb0EEENS1_36VarlenDynamicPersistentTileSchedulerILi128ELi96ELi256ELi256ELb1ELb1ELb0ELb1ELb0ELb1EEEEEEEEEvNT_6ParamsE,"ax",@progbits
	.align	128
.text._ZN7cutlass13device_kernelIN5flash19enable_sm80_to_sm89INS1_16FlashAttnFwdSm80INS1_25CollectiveMainloopFwdSm80ILi8ELi1ELb1EN4cute5tupleIJNS5_1CILi128EEENS7_ILi96EEES8_EEELi128ENS_10bfloat16_tEfNS_4arch4Sm80ELb0ELb1ELb1ELb1ELb1ELb1ELb1ELb1EEENS1_21CollectiveEpilogueFwdINS6_IJS8_S8_S9_EEENS6_IJNS7_ILi1EEESH_SH_EEESB_SD_Li256ELb1ELb1ELb1ELb0EEENS1_36VarlenDynamicPersistentTileSchedulerILi128ELi96ELi256ELi256ELb1ELb1ELb0ELb1ELb0ELb1EEEEEEEEEvNT_6ParamsE:
        .type           _ZN7cutlass13device_kernelIN5flash19enable_sm80_to_sm89INS1_16FlashAttnFwdSm80INS1_25CollectiveMainloopFwdSm80ILi8ELi1ELb1EN4cute5tupleIJNS5_1CILi128EEENS7_ILi96EEES8_EEELi128ENS_10bfloat16_tEfNS_4arch4Sm80ELb0ELb1ELb1ELb1ELb1ELb1ELb1ELb1EEENS1_21CollectiveEpilogueFwdINS6_IJS8_S8_S9_EEENS6_IJNS7_ILi1EEESH_SH_EEESB_SD_Li256ELb1ELb1ELb1ELb0EEENS1_36VarlenDynamicPersistentTileSchedulerILi128ELi96ELi256ELi256ELb1ELb1ELb0ELb1ELb0ELb1EEEEEEEEEvNT_6ParamsE,@function
        .size           _ZN7cutlass13device_kernelIN5flash19enable_sm80_to_sm89INS1_16FlashAttnFwdSm80INS1_25CollectiveMainloopFwdSm80ILi8ELi1ELb1EN4cute5tupleIJNS5_1CILi128EEENS7_ILi96EEES8_EEELi128ENS_10bfloat16_tEfNS_4arch4Sm80ELb0ELb1ELb1ELb1ELb1ELb1ELb1ELb1EEENS1_21CollectiveEpilogueFwdINS6_IJS8_S8_S9_EEENS6_IJNS7_ILi1EEESH_SH_EEESB_SD_Li256ELb1ELb1ELb1ELb0EEENS1_36VarlenDynamicPersistentTileSchedulerILi128ELi96ELi256ELi256ELb1ELb1ELb0ELb1ELb0ELb1EEEEEEEEEvNT_6ParamsE,(.L_x_20 - _ZN7cutlass13device_kernelIN5flash19enable_sm80_to_sm89INS1_16FlashAttnFwdSm80INS1_25CollectiveMainloopFwdSm80ILi8ELi1ELb1EN4cute5tupleIJNS5_1CILi128EEENS7_ILi96EEES8_EEELi128ENS_10bfloat16_tEfNS_4arch4Sm80ELb0ELb1ELb1ELb1ELb1ELb1ELb1ELb1EEENS1_21CollectiveEpilogueFwdINS6_IJS8_S8_S9_EEENS6_IJNS7_ILi1EEESH_SH_EEESB_SD_Li256ELb1ELb1ELb1ELb0EEENS1_36VarlenDynamicPersistentTileSchedulerILi128ELi96ELi256ELi256ELb1ELb1ELb0ELb1ELb0ELb1EEEEEEEEEvNT_6ParamsE)
        .other          _ZN7cutlass13device_kernelIN5flash19enable_sm80_to_sm89INS1_16FlashAttnFwdSm80INS1_25CollectiveMainloopFwdSm80ILi8ELi1ELb1EN4cute5tupleIJNS5_1CILi128EEENS7_ILi96EEES8_EEELi128ENS_10bfloat16_tEfNS_4arch4Sm80ELb0ELb1ELb1ELb1ELb1ELb1ELb1ELb1EEENS1_21CollectiveEpilogueFwdINS6_IJS8_S8_S9_EEENS6_IJNS7_ILi1EEESH_SH_EEESB_SD_Li256ELb1ELb1ELb1ELb0EEENS1_36VarlenDynamicPersistentTileSchedulerILi128ELi96ELi256ELi256ELb1ELb1ELb0ELb1ELb0ELb1EEEEEEEEEvNT_6ParamsE,@"STO_CUDA_ENTRY STV_DEFAULT"
_ZN7cutlass13device_kernelIN5flash19enable_sm80_to_sm89INS1_16FlashAttnFwdSm80INS1_25CollectiveMainloopFwdSm80ILi8ELi1ELb1EN4cute5tupleIJNS5_1CILi128EEENS7_ILi96EEES8_EEELi128ENS_10bfloat16_tEfNS_4arch4Sm80ELb0ELb1ELb1ELb1ELb1ELb1ELb1ELb1EEENS1_21CollectiveEpilogueFwdINS6_IJS8_S8_S9_EEENS6_IJNS7_ILi1EEESH_SH_EEESB_SD_Li256ELb1ELb1ELb1ELb0EEENS1_36VarlenDynamicPersistentTileSchedulerILi128ELi96ELi256ELi256ELb1ELb1ELb0ELb1ELb0ELb1EEEEEEEEEvNT_6ParamsE:
[----:B------:R-:W-:Y:S01]  /*0000*/  LDC R1, c[0x0][0x28] ;  /* 0x00000a00ff017b82 */ /* 0x000fe20000000800 */
[----:B------:R-:W-:Y:S05]  /*0010*/  EXIT ;  /* 0x000000000000794d */ /* 0x000fea0003800000 */
.L_x_8:
        /* <DEDUP_REMOVED lines=14> */
.L_x_20:


//--------------------- .text._ZN7cutlass13device_kernelIN5flash19enable_sm80_to_sm89INS1_16FlashAttnFwdSm80INS1_25CollectiveMainloopFwdSm80ILi4ELi1ELb0EN4cute5tupleIJNS5_1CILi128EEENS7_ILi64EEES8_EEELi128ENS_10bfloat16_tEfNS_4arch4Sm80ELb1ELb0ELb1ELb0ELb1ELb0ELb1ELb1EEENS1_21CollectiveEpilogueFwdINS6_IJS8_S8_S9_EEENS6_IJNS7_ILi1EEESH_SH_EEESB_SD_Li128ELb0ELb1ELb1ELb0EEENS1_30DynamicPersistentTileSchedulerILi128ELi128ELb1ELb1ELb0EEEEEEEEEvNT_6ParamsE --------------------------
	.section	.text._ZN7cutlass13device_kernelIN5flash19enable_sm80_to_sm89INS1_16FlashAttnFwdSm80INS1_25CollectiveMainloopFwdSm80ILi4ELi1ELb0EN4cute5tupleIJNS5_1CILi128EEENS7_ILi64EEES8_EEELi128ENS_10bfloat16_tEfNS_4arch4Sm80ELb1ELb0ELb1ELb0ELb1ELb0ELb1ELb1EEENS1_21CollectiveEpilogueFwdINS6_IJS8_S8_S9_EEENS6_IJNS7_ILi1EEESH_SH_EEESB_SD_Li128ELb0ELb1ELb1ELb0EEENS1_30DynamicPersistentTileSchedulerILi128ELi128ELb1ELb1ELb0EEEEEEEEEvNT_6ParamsE,"ax",@progbits
	.align	128
.text._ZN7cutlass13device_kernelIN5flash19enable_sm80_to_sm89INS1_16FlashAttnFwdSm80INS1_25CollectiveMainloopFwdSm80ILi4ELi1ELb0EN4cute5tupleIJNS5_1CILi128EEENS7_ILi64EEES8_EEELi128ENS_10bfloat16_tEfNS_4arch4Sm80ELb1ELb0ELb1ELb0ELb1ELb0ELb1ELb1EEENS1_21CollectiveEpilogueFwdINS6_IJS8_S8_S9_EEENS6_IJNS7_ILi1EEESH_SH_EEESB_SD_Li128ELb0ELb1ELb1ELb0EEENS1_30DynamicPersistentTileSchedulerILi128ELi128ELb1ELb1ELb0EEEEEEEEEvNT_6ParamsE:
        .type           _ZN7cutlass13device_kernelIN5flash19enable_sm80_to_sm89INS1_16FlashAttnFwdSm80INS1_25CollectiveMainloopFwdSm80ILi4ELi1ELb0EN4cute5tupleIJNS5_1CILi128EEENS7_ILi64EEES8_EEELi128ENS_10bfloat16_tEfNS_4arch4Sm80ELb1ELb0ELb1ELb0ELb1ELb0ELb1ELb1EEENS1_21CollectiveEpilogueFwdINS6_IJS8_S8_S9_EEENS6_IJNS7_ILi1EEESH_SH_EEESB_SD_Li128ELb0ELb1ELb1ELb0EEENS1_30DynamicPersistentTileSchedulerILi128ELi128ELb1ELb1ELb0EEEEEEEEEvNT_6ParamsE,@function
        .size           _ZN7cutlass13device_kernelIN5flash19enable_sm80_to_sm89INS1_16FlashAttnFwdSm80INS1_25CollectiveMainloopFwdSm80ILi4ELi1ELb0EN4cute5tupleIJNS5_1CILi128EEENS7_ILi64EEES8_EEELi128ENS_10bfloat16_tEfNS_4arch4Sm80ELb1ELb0ELb1ELb0ELb1ELb0ELb1ELb1EEENS1_21CollectiveEpilogueFwdINS6_IJS8_S8_S9_EEENS6_IJNS7_ILi1EEESH_SH_EEESB_SD_Li128ELb0ELb1ELb1ELb0EEENS1_30DynamicPersistentTileSchedulerILi128ELi128ELb1ELb1ELb0EEEEEEEEEvNT_6ParamsE,(.L_x_21 - _ZN7cutlass13device_kernelIN5flash19enable_sm80_to_sm89INS1_16FlashAttnFwdSm80INS1_25CollectiveMainloopFwdSm80ILi4ELi1ELb0EN4cute5tupleIJNS5_1CILi128EEENS7_ILi64EEES8_EEELi128ENS_10bfloat16_tEfNS_4arch4Sm80ELb1ELb0ELb1ELb0ELb1ELb0ELb1ELb1EEENS1_21CollectiveEpilogueFwdINS6_IJS8_S8_S9_EEENS6_IJNS7_ILi1EEESH_SH_EEESB_SD_Li128ELb0ELb1ELb1ELb0EEENS1_30DynamicPersistentTileSchedulerILi128ELi128ELb1ELb1ELb0EEEEEEEEEvNT_6ParamsE)
        .other          _ZN7cutlass13device_kernelIN5flash19enable_sm80_to_sm89INS1_16FlashAttnFwdSm80INS1_25CollectiveMainloopFwdSm80ILi4ELi1ELb0EN4cute5tupleIJNS5_1CILi128EEENS7_ILi64EEES8_EEELi128ENS_10bfloat16_tEfNS_4arch4Sm80ELb1ELb0ELb1ELb0ELb1ELb0ELb1ELb1EEENS1_21CollectiveEpilogueFwdINS6_IJS8_S8_S9_EEENS6_IJNS7_ILi1EEESH_SH_EEESB_SD_Li128ELb0ELb1ELb1ELb0EEENS1_30DynamicPersistentTileSchedulerILi128ELi128ELb1ELb1ELb0EEEEEEEEEvNT_6ParamsE,@"STO_CUDA_ENTRY STV_DEFAULT"
_ZN7cutlass13device_kernelIN5flash19enable_sm80_to_sm89INS1_16FlashAttnFwdSm80INS1_25CollectiveMainloopFwdSm80ILi4ELi1ELb0EN4cute5tupleIJNS5_1CILi128EEENS7_ILi64EEES8_EEELi128ENS_10bfloat16_tEfNS_4arch4Sm80ELb1ELb0ELb1ELb0ELb1ELb0ELb1ELb1EEENS1_21CollectiveEpilogueFwdINS6_IJS8_S8_S9_EEENS6_IJNS7_ILi1EEESH_SH_EEESB_SD_Li128ELb0ELb1ELb1ELb0EEENS1_30DynamicPersistentTileSchedulerILi128ELi128ELb1ELb1ELb0EEEEEEEEEvNT_6ParamsE:
[----:B------:R-:W-:Y:S01]  /*0000*/  LDC R1, c[0x0][0x28] ;  /* 0x00000a00ff017b82 */ /* 0x000fe20000000800 */
[----:B------:R-:W-:Y:S05]  /*0010*/  EXIT ;  /* 0x000000000000794d */ /* 0x000fea0003800000 */
.L_x_9:
        /* <DEDUP_REMOVED lines=14> */
.L_x_21:


//--------------------- .text._ZN7cutlass13device_kernelIN5flash19enable_sm80_to_sm89INS1_16FlashAttnFwdSm80INS1_25CollectiveMainloopFwdSm80ILi8ELi1ELb1EN4cute5tupleIJNS5_1CILi128EEENS7_ILi112EEES8_EEELi128ENS_10bfloat16_tEfNS_4arch4Sm80ELb1ELb0ELb1ELb1ELb1ELb0ELb1ELb1EEENS1_21CollectiveEpilogueFwdINS6_IJS8_S8_S9_EEENS6_IJNS7_ILi1EEESH_SH_EEESB_SD_Li256ELb1ELb1ELb1ELb0EEENS1_36VarlenDynamicPersistentTileSchedulerILi128ELi112ELi256ELi256ELb1ELb1ELb0ELb1ELb1ELb1EEEEEEEEEvNT_6ParamsE --------------------------
	.section	.text._ZN7cutlass13device_kernelIN5flash19enable_sm80_to_sm89INS1_16FlashAttnFwdSm80INS1_25CollectiveMainloopFwdSm80ILi8ELi1ELb1EN4cute5tupleIJNS5_1CILi128EEENS7_ILi112EEES8_EEELi128ENS_10bfloat16_tEfNS_4arch4Sm80ELb1ELb0ELb1ELb1ELb1ELb0ELb1ELb1EEENS1_21CollectiveEpilogueFwdINS6_IJS8_S8_S9_EEENS6_IJNS7_ILi1EEESH_SH_EEESB_SD_Li256ELb1ELb1ELb1ELb0EEENS1_36VarlenDynamicPersistentTileSchedulerILi128ELi112ELi256ELi256ELb1ELb1ELb0ELb1ELb1ELb1EEEEEEEEEvNT_6ParamsE,"ax",@progbits
	.align	128
.text._ZN7cutlass13device_kernelIN5flash19enable_sm80_to_sm89INS1_16FlashAttnFwdSm80INS1_25CollectiveMainloopFwdSm80ILi8ELi1ELb1EN4cute5tupleIJNS5_1CILi128EEENS7_ILi112EEES8_EEELi128ENS_10bfloat16_tEfNS_4arch4Sm80ELb1ELb0ELb1ELb1ELb1ELb0ELb1ELb1EEENS1_21CollectiveEpilogueFwdINS6_IJS8_S8_S9_EEENS6_IJNS7_ILi1EEESH_SH_EEESB_SD_Li256ELb1ELb1ELb1ELb0EEENS1_36VarlenDynamicPersistentTileSchedulerILi128ELi112ELi256ELi256ELb1ELb1ELb0ELb1ELb1ELb1EEEEEEEEEvNT_6ParamsE:
        .type           _ZN7cutlass13device_kernelIN5flash19enable_sm80_to_sm89INS1_16FlashAttnFwdSm80INS1_25CollectiveMainloopFwdSm80ILi8ELi1ELb1EN4cute5tupleIJNS5_1CILi128EEENS7_ILi112EEES8_EEELi128ENS_10bfloat16_tEfNS_4arch4Sm80ELb1ELb0ELb1ELb1ELb1ELb0ELb1ELb1EEENS1_21CollectiveEpilogueFwdINS6_IJS8_S8_S9_EEENS6_IJNS7_ILi1EEESH_SH_EEESB_SD_Li256ELb1ELb1ELb1ELb0EEENS1_36VarlenDynamicPersistentTileSchedulerILi128ELi112ELi256ELi256ELb1ELb1ELb0ELb1ELb1ELb1EEEEEEEEEvNT_6ParamsE,@function
        .size           _ZN7cutlass13device_kernelIN5flash19enable_sm80_to_sm89INS1_16FlashAttnFwdSm80INS1_25CollectiveMainloopFwdSm80ILi8ELi1ELb1EN4cute5tupleIJNS5_1CILi128EEENS7_ILi112EEES8_EEELi128ENS_10bfloat16_tEfNS_4arch4Sm80ELb1ELb0ELb1ELb1ELb1ELb0ELb1ELb1EEENS1_21CollectiveEpilogueFwdINS6_IJS8_S8_S9_EEENS6_IJNS7_ILi1EEESH_SH_EEESB_SD_Li256ELb1ELb1ELb1ELb0EEENS1_36VarlenDynamicPersistentTileSchedulerILi128ELi112ELi256ELi256ELb1ELb1ELb0ELb1ELb1ELb1EEEEEEEEEvNT_6ParamsE,(.L_x_22 - _ZN7cutlass13device_kernelIN5flash19enable_sm80_to_sm89INS1_16FlashAttnFwdSm80INS1_25CollectiveMainloopFwdSm80ILi8ELi1ELb1EN4cute5tupleIJNS5_1CILi128EEENS7_ILi112EEES8_EEELi128ENS_10bfloat16_tEfNS_4arch4Sm80ELb1ELb0ELb1ELb1ELb1ELb0ELb1ELb1EEENS1_21CollectiveEpilogueFwdINS6_IJS8_S8_S9_EEENS6_IJNS7_ILi1EEESH_SH_EEESB_SD_Li256ELb1ELb1ELb1ELb0EEENS1_36VarlenDynamicPersistentTileSchedulerILi128ELi112ELi256ELi256ELb1ELb1ELb0ELb1ELb1ELb1EEEEEEEEEvNT_6ParamsE)
        .other          _ZN7cutlass13device_kernelIN5flash19enable_sm80_to_sm89INS1_16FlashAttnFwdSm80INS1_25CollectiveMainloopFwdSm80ILi8ELi1ELb1EN4cute5tupleIJNS5_1CILi128EEENS7_ILi112EEES8_EEELi128ENS_10bfloat16_tEfNS_4arch4Sm80ELb1ELb0ELb1ELb1ELb1ELb0ELb1ELb1EEENS1_21CollectiveEpilogueFwdINS6_IJS8_S8_S9_EEENS6_IJNS7_ILi1EEESH_SH_EEESB_SD_Li256ELb1ELb1ELb1ELb0EEENS1_36VarlenDynamicPersistentTileSchedulerILi128ELi112ELi256ELi256ELb1ELb1ELb0ELb1ELb1ELb1EEEEEEEEEvNT_6ParamsE,@"STO_CUDA_ENTRY STV_DEFAULT"
_ZN7cutlass13device_kernelIN5flash19enable_sm80_to_sm89INS1_16FlashAttnFwdSm80INS1_25CollectiveMainloopFwdSm80ILi8ELi1ELb1EN4cute5tupleIJNS5_1CILi128EEENS7_ILi112EEES8_EEELi128ENS_10bfloat16_tEfNS_4arch4Sm80ELb1ELb0ELb1ELb1ELb1ELb0ELb1ELb1EEENS1_21CollectiveEpilogueFwdINS6_IJS8_S8_S9_EEENS6_IJNS7_ILi1EEESH_SH_EEESB_SD_Li256ELb1ELb1ELb1ELb0EEENS1_36VarlenDynamicPersistentTileSchedulerILi128ELi112ELi256ELi256ELb1ELb1ELb0ELb1ELb1ELb1EEEEEEEEEvNT_6ParamsE:
[----:B------:R-:W-:Y:S01]  /*0000*/  LDC R1, c[0x0][0x28] ;  /* 0x00000a00ff017b82 */ /* 0x000fe20000000800 */
[----:B------:R-:W-:Y:S05]  /*0010*/  EXIT ;  /* 0x000000000000794d */ /* 0x000fea0003800000 */
.L_x_10:
        /* <DEDUP_REMOVED lines=14> */
.L_x_22:


//--------------------- .text._ZN7cutlass13device_kernelIN5flash19enable_sm80_to_sm89INS1_16FlashAttnFwdSm80INS1_25CollectiveMainloopFwdSm80ILi8ELi1ELb1EN4cute5tupleIJNS5_1CILi128EEENS7_ILi112EEES8_EEELi128ENS_10bfloat16_tEfNS_4arch4Sm80ELb1ELb0ELb1ELb1ELb1ELb1ELb1ELb1EEENS1_21CollectiveEpilogueFwdINS6_IJS8_S8_S9_EEENS6_IJNS7_ILi1EEESH_SH_EEESB_SD_Li256ELb1ELb1ELb1ELb0EEENS1_36VarlenDynamicPersistentTileSchedulerILi128ELi112ELi256ELi256ELb1ELb1ELb0ELb1ELb1ELb1EEEEEEEEEvNT_6ParamsE --------------------------
	.section	.text._ZN7cutlass13device_kernelIN5flash19enable_sm80_to_sm89INS1_16FlashAttnFwdSm80INS1_25CollectiveMainloopFwdSm80ILi8ELi1ELb1EN4cute5tupleIJNS5_1CILi128EEENS7_ILi112EEES8_EEELi128ENS_10bfloat16_tEfNS_4arch4Sm80ELb1ELb0ELb1ELb1ELb1ELb1ELb1ELb1EEENS1_21CollectiveEpilogueFwdINS6_IJS8_S8_S9_EEENS6_IJNS7_ILi1EEESH_SH_EEESB_SD_Li256ELb1ELb1ELb1ELb0EEENS1_36VarlenDynamicPersistentTileSchedulerILi128ELi112ELi256ELi256ELb1ELb1ELb0ELb1ELb1ELb1EEEEEEEEEvNT_6ParamsE,"ax",@progbits
	.align	128
.text._ZN7cutlass13device_kernelIN5flash19enable_sm80_to_sm89INS1_16FlashAttnFwdSm80INS1_25CollectiveMainloopFwdSm80ILi8ELi1ELb1EN4cute5tupleIJNS5_1CILi128EEENS7_ILi112EEES8_EEELi128ENS_10bfloat16_tEfNS_4arch4Sm80ELb1ELb0ELb1ELb1ELb1ELb1ELb1ELb1EEENS1_21CollectiveEpilogueFwdINS6_IJS8_S8_S9_EEENS6_IJNS7_ILi1EEESH_SH_EEESB_SD_Li256ELb1ELb1ELb1ELb0EEENS1_36VarlenDynamicPersistentTileSchedulerILi128ELi112ELi256ELi256ELb1ELb1ELb0ELb1ELb1ELb1EEEEEEEEEvNT_6ParamsE:
        .type           _ZN7cutlass13device_kernelIN5flash19enable_sm80_to_sm89INS1_16FlashAttnFwdSm80INS1_25CollectiveMainloopFwdSm80ILi8ELi1ELb1EN4cute5tupleIJNS5_1CILi128EEENS7_ILi112EEES8_EEELi128ENS_10bfloat16_tEfNS_4arch4Sm80ELb1ELb0ELb1ELb1ELb1ELb1ELb1ELb1EEENS1_21CollectiveEpilogueFwdINS6_IJS8_S8_S9_EEENS6_IJNS7_ILi1EEESH_SH_EEESB_SD_Li256ELb1ELb1ELb1ELb0EEENS1_36VarlenDynamicPersistentTileSchedulerILi128ELi112ELi256ELi256ELb1ELb1ELb0ELb1ELb1ELb1EEEEEEEEEvNT_6ParamsE,@function
        .size           _ZN7cutlass13device_kernelIN5flash19enable_sm80_to_sm89INS1_16FlashAttnFwdSm80INS1_25CollectiveMainloopFwdSm80ILi8ELi1ELb1EN4cute5tupleIJNS5_1CILi128EEENS7_ILi112EEES8_EEELi128ENS_10bfloat16_tEfNS_4arch4Sm80ELb1ELb0ELb1ELb1ELb1ELb1ELb1ELb1EEENS1_21CollectiveEpilogueFwdINS6_IJS8_S8_S9_EEENS6_IJNS7_ILi1EEESH_SH_EEESB_SD_Li256ELb1ELb1ELb1ELb0EEENS1_36VarlenDynamicPersistentTileSchedulerILi128ELi112ELi256ELi256ELb1ELb1ELb0ELb1ELb1ELb1EEEEEEEEEvNT_6ParamsE,(.L_x_23 - _ZN7cutlass13device_kernelIN5flash19enable_sm80_to_sm89INS1_16FlashAttnFwdSm80INS1_25CollectiveMainloopFwdSm80ILi8ELi1ELb1EN4cute5tupleIJNS5_1CILi128EEENS7_ILi112EEES8_EEELi128ENS_10bfloat16_tEfNS_4arch4Sm80ELb1ELb0ELb1ELb1ELb1ELb1ELb1ELb1EEENS1_21CollectiveEpilogueFwdINS6_IJS8_S8_S9_EEENS6_IJNS7_ILi1EEESH_SH_EEESB_SD_Li256ELb1ELb1ELb1ELb0EEENS1_36VarlenDynamicPersistentTileSchedulerILi128ELi112ELi256ELi256ELb1ELb1ELb0ELb1ELb1ELb1EEEEEEEEEvNT_6ParamsE)
        .other          _ZN7cutlass13device_kernelIN5flash19enable_sm80_to_sm89INS1_16FlashAttnFwdSm80INS1_25CollectiveMainloopFwdSm80ILi8ELi1ELb1EN4cute5tupleIJNS5_1CILi128EEENS7_ILi112EEES8_EEELi128ENS_10bfloat16_tEfNS_4arch4Sm80ELb1ELb0ELb1ELb1ELb1ELb1ELb1ELb1EEENS1_21CollectiveEpilogueFwdINS6_IJS8_S8_S9_EEENS6_IJNS7_ILi1EEESH_SH_EEESB_SD_Li256ELb1ELb1ELb1ELb0EEENS1_36VarlenDynamicPersistentTileSchedulerILi128ELi112ELi256ELi256ELb1ELb1ELb0ELb1ELb1ELb1EEEEEEEEEvNT_6ParamsE,@"STO_CUDA_ENTRY STV_DEFAULT"
_ZN7cutlass13device_kernelIN5flash19enable_sm80_to_sm89INS1_16FlashAttnFwdSm80INS1_25CollectiveMainloopFwdSm80ILi8ELi1ELb1EN4cute5tupleIJNS5_1CILi128EEENS7_ILi112EEES8_EEELi128ENS_10bfloat16_tEfNS_4arch4Sm80ELb1ELb0ELb1ELb1ELb1ELb1ELb1ELb1EEENS1_21CollectiveEpilogueFwdINS6_IJS8_S8_S9_EEENS6_IJNS7_ILi1EEESH_SH_EEESB_SD_Li256ELb1ELb1ELb1ELb0EEENS1_36VarlenDynamicPersistentTileSchedulerILi128ELi112ELi256ELi256ELb1ELb1ELb0ELb1ELb1ELb1EEEEEEEEEvNT_6ParamsE:
[----:B------:R-:W-:Y:S01]  /*0000*/  LDC R1, c[0x0][0x28] ;  /* 0x00000a00ff017b82 */ /* 0x000fe20000000800 */
[----:B------:R-:W-:Y:S05]  /*0010*/  EXIT ;  /* 0x000000000000794d */ /* 0x000fea0003800000 */
.L_x_11:
        /* <DEDUP_REMOVED lines=14> */
.L_x_23:


//--------------------- .nv.shared.reserved.0     --------------------------
	.section	.nv.shared.reserved.0,"aw",@nobits
	.weak		__nv_reservedSMEM_offset_0_alias
	.size		__nv_reservedSMEM_offset_0_alias, 0, 0
	.other		__nv_reservedSMEM_offset_0_alias,@"STO_CUDA_RESERVED_SHARED STV_DEFAULT"
__nv_reservedSMEM_offset_0_alias:
	.zero		0


//--------------------- .nv.global                --------------------------
	.section	.nv.global,"aw",@nobits
.nv.global:
	.type		_ZN86_INTERNAL_6dde936d_50_flash_fwd_hdim128_bf16_paged_split_softcap_sm80_cu_f3e6f9ee_31864cute1_E,@object
	.size		_ZN86_INTERNAL_6dde936d_50_flash_fwd_hdim128_bf16_paged_split_softcap_sm80_cu_f3e6f9ee_31864cute1_E,(_ZN86_INTERNAL_6dde936d_50_flash_fwd_hdim128_bf16_paged_split_softcap_sm80_cu_f3e6f9ee_31864cuda3std3__45__cpo6cbeginE - _ZN86_INTERNAL_6dde936d_50_flash_fwd_hdim128_bf16_paged_split_softcap_sm80_cu_f3e6f9ee_31864cute1_E)
_ZN86_INTERNAL_6dde936d_50_flash_fwd_hdim128_bf16_paged_split_softcap_sm80_cu_f3e6f9ee_31864cute1_E:
	.zero		1
	.type		_ZN86_INTERNAL_6dde936d_50_flash_fwd_hdim128_bf16_paged_split_softcap_sm80_cu_f3e6f9ee_31864cuda3std3__45__cpo6cbeginE,@object
	.size		_ZN86_INTERNAL_6dde936d_50_flash_fwd_hdim128_bf16_paged_split_softcap_sm80_cu_f3e6f9ee_31864cuda3std3__45__cpo6cbeginE,(_ZN86_INTERNAL_6dde936d_50_flash_fwd_hdim128_bf16_paged_split_softcap_sm80_cu_f3e6f9ee_31864cuda3std3__48in_placeE - _ZN86_INTERNAL_6dde936d_50_flash_fwd_hdim128_bf16_paged_split_softcap_sm80_cu_f3e6f9ee_31864cuda3std3__45__cpo6cbeginE)
_ZN86_INTERNAL_6dde936d_50_flash_fwd_hdim128_bf16_paged_split_softcap_sm80_cu_f3e6f9ee_31864cuda3std3__45__cpo6cbeginE:
	.zero		1
	.type		_ZN86_INTERNAL_6dde936d_50_flash_fwd_hdim128_bf16_paged_split_softcap_sm80_cu_f3e6f9ee_31864cuda3std3__48in_placeE,@object
	.size		_ZN86_INTERNAL_6dde936d_50_flash_fwd_hdim128_bf16_paged_split_softcap_sm80_cu_f3e6f9ee_31864cuda3std3__48in_placeE,(_ZN86_INTERNAL_6dde936d_50_flash_fwd_hdim128_bf16_paged_split_softcap_sm80_cu_f3e6f9ee_31864cuda3std6ranges3__45__cpo9iter_moveE - _ZN86_INTERNAL_6dde936d_50_flash_fwd_hdim128_bf16_paged_split_softcap_sm80_cu_f3e6f9ee_31864cuda3std3__48in_placeE)
_ZN86_INTERNAL_6dde936d_50_flash_fwd_hdim128_bf16_paged_split_softcap_sm80_cu_f3e6f9ee_31864cuda3std3__48in_placeE:
	.zero		1
	.type		_ZN86_INTERNAL_6dde936d_50_flash_fwd_hdim128_bf16_paged_split_softcap_sm80_cu_f3e6f9ee_31864cuda3std6ranges3__45__cpo9iter_moveE,@object
	.size		_ZN86_INTERNAL_6dde936d_50_flash_fwd_hdim128_bf16_paged_split_softcap_sm80_cu_f3e6f9ee_31864cuda3std6ranges3__45__cpo9iter_moveE,(_ZN86_INTERNAL_6dde936d_50_flash_fwd_hdim128_bf16_paged_split_softcap_sm80_cu_f3e6f9ee_31864cuda3std3__45__cpo5beginE - _ZN86_INTERNAL_6dde936d_50_flash_fwd_hdim128_bf16_paged_split_softcap_sm80_cu_f3e6f9ee_31864cuda3std6ranges3__45__cpo9iter_moveE)
_ZN86_INTERNAL_6dde936d_50_flash_fwd_hdim128_bf16_paged_split_softcap_sm80_cu_f3e6f9ee_31864cuda3std6ranges3__45__cpo9iter_moveE:
	.zero		1
	.type		_ZN86_INTERNAL_6dde936d_50_flash_fwd_hdim128_bf16_paged_split_softcap_sm80_cu_f3e6f9ee_31864cuda3std3__45__cpo5beginE,@object
	.size		_ZN86_INTERNAL_6dde936d_50_flash_fwd_hdim128_bf16_paged_split_softcap_sm80_cu_f3e6f9ee_31864cuda3std3__45__cpo5beginE,(_ZN86_INTERNAL_6dde936d_50_flash_fwd_hdim128_bf16_paged_split_softcap_sm80_cu_f3e6f9ee_31864cuda3std3__488_GLOBAL__N__6dde936d_50_flash_fwd_hdim128_bf16_paged_split_softcap_sm80_cu_f3e6f9ee_31866ignoreE - _ZN86_INTERNAL_6dde936d_50_flash_fwd_hdim128_bf16_paged_split_softcap_sm80_cu_f3e6f9ee_31864cuda3std3__45__cpo5beginE)
_ZN86_INTERNAL_6dde936d_50_flash_fwd_hdim128_bf16_paged_split_softcap_sm80_cu_f3e6f9ee_31864cuda3std3__45__cpo5beginE:
	.zero		1
	.type		_ZN86_INTERNAL_6dde936d_50_flash_fwd_hdim128_bf16_paged_split_softcap_sm80_cu_f3e6f9ee_31864cuda3std3__488_GLOBAL__N__6dde936d_50_flash_fwd_hdim128_bf16_paged_split_softcap_sm80_cu_f3e6f9ee_31866ignoreE,@object
	.size		_ZN86_INTERNAL_6dde936d_50_flash_fwd_hdim128_bf16_paged_split_softcap_sm80_cu_f3e6f9ee_31864cuda3std3__488_GLOBAL__N__6dde936d_50_flash_fwd_hdim128_bf16_paged_split_softcap_sm80_cu_f3e6f9ee_31866ignoreE,(_ZN86_INTERNAL_6dde936d_50_flash_fwd_hdim128_bf16_paged_split_softcap_sm80_cu_f3e6f9ee_31864cute7productE - _ZN86_INTERNAL_6dde936d_50_flash_fwd_hdim128_bf16_paged_split_softcap_sm80_cu_f3e6f9ee_31864cuda3std3__488_GLOBAL__N__6dde936d_50_flash_fwd_hdim128_bf16_paged_split_softcap_sm80_cu_f3e6f9ee_31866ignoreE)
_ZN86_INTERNAL_6dde936d_50_flash_fwd_hdim128_bf16_paged_split_softcap_sm80_cu_f3e6f9ee_31864cuda3std3__488_GLOBAL__N__6dde936d_50_flash_fwd_hdim128_bf16_paged_split_softcap_sm80_cu_f3e6f9ee_31866ignoreE:
	.zero		1
	.type		_ZN86_INTERNAL_6dde936d_50_flash_fwd_hdim128_bf16_paged_split_softcap_sm80_cu_f3e6f9ee_31864cute7productE,@object
	.size		_ZN86_INTERNAL_6dde936d_50_flash_fwd_hdim128_bf16_paged_split_softcap_sm80_cu_f3e6f9ee_31864cute7productE,(_ZN86_INTERNAL_6dde936d_50_flash_fwd_hdim128_bf16_paged_split_softcap_sm80_cu_f3e6f9ee_31864cuda3std3__45__cpo3endE - _ZN86_INTERNAL_6dde936d_50_flash_fwd_hdim128_bf16_paged_split_softcap_sm80_cu_f3e6f9ee_31864cute7productE)
_ZN86_INTERNAL_6dde936d_50_flash_fwd_hdim128_bf16_paged_split_softcap_sm80_cu_f3e6f9ee_31864cute7productE:
	.zero		1
	.type		_ZN86_INTERNAL_6dde936d_50_flash_fwd_hdim128_bf16_paged_split_softcap_sm80_cu_f3e6f9ee_31864cuda3std3__45__cpo3endE,@object
	.size		_ZN86_INTERNAL_6dde936d_50_flash_fwd_hdim128_bf16_paged_split_softcap_sm80_cu_f3e6f9ee_31864cuda3std3__45__cpo3endE,(_ZN86_INTERNAL_6dde936d_50_flash_fwd_hdim128_bf16_paged_split_softcap_sm80_cu_f3e6f9ee_31864cuda3std3__419piecewise_constructE - _ZN86_INTERNAL_6dde936d_50_flash_fwd_hdim128_bf16_paged_split_softcap_sm80_cu_f3e6f9ee_31864cuda3std3__45__cpo3endE)
_ZN86_INTERNAL_6dde936d_50_flash_fwd_hdim128_bf16_paged_split_softcap_sm80_cu_f3e6f9ee_31864cuda3std3__45__cpo3endE:
	.zero		1
	.type		_ZN86_INTERNAL_6dde936d_50_flash_fwd_hdim128_bf16_paged_split_softcap_sm80_cu_f3e6f9ee_31864cuda3std3__419piecewise_constructE,@object
	.size		_ZN86_INTERNAL_6dde936d_50_flash_fwd_hdim128_bf16_paged_split_softcap_sm80_cu_f3e6f9ee_31864cuda3std3__419piecewise_constructE,(_ZN86_INTERNAL_6dde936d_50_flash_fwd_hdim128_bf16_paged_split_softcap_sm80_cu_f3e6f9ee_31864cuda3std3__45__cpo4cendE - _ZN86_INTERNAL_6dde936d_50_flash_fwd_hdim128_bf16_paged_split_softcap_sm80_cu_f3e6f9ee_31864cuda3std3__419piecewise_constructE)
_ZN86_INTERNAL_6dde936d_50_flash_fwd_hdim128_bf16_paged_split_softcap_sm80_cu_f3e6f9ee_31864cuda3std3__419piecewise_constructE:
	.zero		1
	.type		_ZN86_INTERNAL_6dde936d_50_flash_fwd_hdim128_bf16_paged_split_softcap_sm80_cu_f3e6f9ee_31864cuda3std3__45__cpo4cendE,@object
	.size		_ZN86_INTERNAL_6dde936d_50_flash_fwd_hdim128_bf16_paged_split_softcap_sm80_cu_f3e6f9ee_31864cuda3std3__45__cpo4cendE,(_ZN86_INTERNAL_6dde936d_50_flash_fwd_hdim128_bf16_paged_split_softcap_sm80_cu_f3e6f9ee_31864cuda3std6ranges3__45__cpo4swapE - _ZN86_INTERNAL_6dde936d_50_flash_fwd_hdim128_bf16_paged_split_softcap_sm80_cu_f3e6f9ee_31864cuda3std3__45__cpo4cendE)
_ZN86_INTERNAL_6dde936d_50_flash_fwd_hdim128_bf16_paged_split_softcap_sm80_cu_f3e6f9ee_31864cuda3std3__45__cpo4cendE:
	.zero		1
	.type		_ZN86_INTERNAL_6dde936d_50_flash_fwd_hdim128_bf16_paged_split_softcap_sm80_cu_f3e6f9ee_31864cuda3std6ranges3__45__cpo4swapE,@object
	.size		_ZN86_INTERNAL_6dde936d_50_flash_fwd_hdim128_bf16_paged_split_softcap_sm80_cu_f3e6f9ee_31864cuda3std6ranges3__45__cpo4swapE,(.L_7 - _ZN86_INTERNAL_6dde936d_50_flash_fwd_hdim128_bf16_paged_split_softcap_sm80_cu_f3e6f9ee_31864cuda3std6ranges3__45__cpo4swapE)
_ZN86_INTERNAL_6dde936d_50_flash_fwd_hdim128_bf16_paged_split_softcap_sm80_cu_f3e6f9ee_31864cuda3std6ranges3__45__cpo4swapE:
	.zero		1
.L_7:


//--------------------- .nv.constant0._ZN7cutlass13device_kernelIN5flash19enable_sm80_to_sm89INS1_16FlashAttnFwdSm80INS1_25CollectiveMainloopFwdSm80ILi8ELi1ELb1EN4cute5tupleIJNS5_1CILi128EEES8_S8_EEELi128ENS_10bfloat16_tEfNS_4arch4Sm80ELb0ELb0ELb1ELb0ELb1ELb0ELb1ELb1EEENS1_21CollectiveEpilogueFwdIS9_NS6_IJNS7_ILi1EEESF_SF_EEESA_SC_Li256ELb0ELb1ELb1ELb0EEENS1_19SingleTileSchedulerILb0ELb1ELb1ELi128EEEEEEEEEvNT_6ParamsE --------------------------
	.section	.nv.constant0._ZN7cutlass13device_kernelIN5flash19enable_sm80_to_sm89INS1_16FlashAttnFwdSm80INS1_25CollectiveMainloopFwdSm80ILi8ELi1ELb1EN4cute5tupleIJNS5_1CILi128EEES8_S8_EEELi128ENS_10bfloat16_tEfNS_4arch4Sm80ELb0ELb0ELb1ELb0ELb1ELb0ELb1ELb1EEENS1_21CollectiveEpilogueFwdIS9_NS6_IJNS7_ILi1EEESF_SF_EEESA_SC_Li256ELb0ELb1ELb1ELb0EEENS1_19SingleTileSchedulerILb0ELb1ELb1ELi128EEEEEEEEEvNT_6ParamsE,"a",@progbits
	.sectionflags	@""
	.align	4
.nv.constant0._ZN7cutlass13device_kernelIN5flash19enable_sm80_to_sm89INS1_16FlashAttnFwdSm80INS1_25CollectiveMainloopFwdSm80ILi8ELi1ELb1EN4cute5tupleIJNS5_1CILi128EEES8_S8_EEELi128ENS_10bfloat16_tEfNS_4arch4Sm80ELb0ELb0ELb1ELb0ELb1ELb0ELb1ELb1EEENS1_21CollectiveEpilogueFwdIS9_NS6_IJNS7_ILi1EEESF_SF_EEESA_SC_Li256ELb0ELb1ELb1ELb0EEENS1_19SingleTileSchedulerILb0ELb1ELb1ELi128EEEEEEEEEvNT_6ParamsE:
	.zero		1576


//--------------------- .nv.constant0._ZN7cutlass13device_kernelIN5flash19enable_sm80_to_sm89INS1_16FlashAttnFwdSm80INS1_25CollectiveMainloopFwdSm80ILi8ELi1ELb1EN4cute5tupleIJNS5_1CILi128EEENS7_ILi96EEES8_EEELi128ENS_10bfloat16_tEfNS_4arch4Sm80ELb0ELb1ELb1ELb0ELb1ELb0ELb1ELb1EEENS1_21CollectiveEpilogueFwdINS6_IJS8_S8_S9_EEENS6_IJNS7_ILi1EEESH_SH_EEESB_SD_Li256ELb0ELb1ELb1ELb0EEENS1_19SingleTileSchedulerILb0ELb1ELb1ELi128EEEEEEEEEvNT_6ParamsE --------------------------
	.section	.nv.constant0._ZN7cutlass13device_kernelIN5flash19enable_sm80_to_sm89INS1_16FlashAttnFwdSm80INS1_25CollectiveMainloopFwdSm80ILi8ELi1ELb1EN4cute5tupleIJNS5_1CILi128EEENS7_ILi96EEES8_EEELi128ENS_10bfloat16_tEfNS_4arch4Sm80ELb0ELb1ELb1ELb0ELb1ELb0ELb1ELb1EEENS1_21CollectiveEpilogueFwdINS6_IJS8_S8_S9_EEENS6_IJNS7_ILi1EEESH_SH_EEESB_SD_Li256ELb0ELb1ELb1ELb0EEENS1_19SingleTileSchedulerILb0ELb1ELb1ELi128EEEEEEEEEvNT_6ParamsE,"a",@progbits
	.sectionflags	@""
	.align	4
.nv.constant0._ZN7cutlass13device_kernelIN5flash19enable_sm80_to_sm89INS1_16FlashAttnFwdSm80INS1_25CollectiveMainloopFwdSm80ILi8ELi1ELb1EN4cute5tupleIJNS5_1CILi128EEENS7_ILi96EEES8_EEELi128ENS_10bfloat16_tEfNS_4arch4Sm80ELb0ELb1ELb1ELb0ELb1ELb0ELb1ELb1EEENS1_21CollectiveEpilogueFwdINS6_IJS8_S8_S9_EEENS6_IJNS7_ILi1EEESH_SH_EEESB_SD_Li256ELb0ELb1ELb1ELb0EEENS1_19SingleTileSchedulerILb0ELb1ELb1ELi128EEEEEEEEEvNT_6ParamsE:
	.zero		1576


//--------------------- .nv.constant0._ZN7cutlass13device_kernelIN5flash19enable_sm80_to_sm89INS1_16FlashAttnFwdSm80INS1_25CollectiveMainloopFwdSm80ILi8ELi1ELb1EN4cute5tupleIJNS5_1CILi128EEES8_S8_EEELi128ENS_10bfloat16_tEfNS_4arch4Sm80ELb1ELb0ELb1ELb0ELb1ELb0ELb1ELb1EEENS1_21CollectiveEpilogueFwdIS9_NS6_IJNS7_ILi1EEESF_SF_EEESA_SC_Li256ELb0ELb1ELb1ELb0EEENS1_30DynamicPersistentTileSchedulerILi256ELi256ELb1ELb1ELb0EEEEEEEEEvNT_6ParamsE --------------------------
	.section	.nv.constant0._ZN7cutlass13device_kernelIN5flash19enable_sm80_to_sm89INS1_16FlashAttnFwdSm80INS1_25CollectiveMainloopFwdSm80ILi8ELi1ELb1EN4cute5tupleIJNS5_1CILi128EEES8_S8_EEELi128ENS_10bfloat16_tEfNS_4arch4Sm80ELb1ELb0ELb1ELb0ELb1ELb0ELb1ELb1EEENS1_21CollectiveEpilogueFwdIS9_NS6_IJNS7_ILi1EEESF_SF_EEESA_SC_Li256ELb0ELb1ELb1ELb0EEENS1_30DynamicPersistentTileSchedulerILi256ELi256ELb1ELb1ELb0EEEEEEEEEvNT_6ParamsE,"a",@progbits
	.sectionflags	@""
	.align	4
.nv.constant0._ZN7cutlass13device_kernelIN5flash19enable_sm80_to_sm89INS1_16FlashAttnFwdSm80INS1_25CollectiveMainloopFwdSm80ILi8ELi1ELb1EN4cute5tupleIJNS5_1CILi128EEES8_S8_EEELi128ENS_10bfloat16_tEfNS_4arch4Sm80ELb1ELb0ELb1ELb0ELb1ELb0ELb1ELb1EEENS1_21CollectiveEpilogueFwdIS9_NS6_IJNS7_ILi1EEESF_SF_EEESA_SC_Li256ELb0ELb1ELb1ELb0EEENS1_30DynamicPersistentTileSchedulerILi256ELi256ELb1ELb1ELb0EEEEEEEEEvNT_6ParamsE:
	.zero		1592


//--------------------- .nv.constant0._ZN7cutlass13device_kernelIN5flash19enable_sm80_to_sm89INS1_16FlashAttnFwdSm80INS1_25CollectiveMainloopFwdSm80ILi4ELi1ELb0EN4cute5tupleIJNS5_1CILi128EEENS7_ILi64EEES8_EEELi128ENS_10bfloat16_tEfNS_4arch4Sm80ELb0ELb0ELb1ELb0ELb1ELb0ELb1ELb1EEENS1_21CollectiveEpilogueFwdINS6_IJS8_S8_S9_EEENS6_IJNS7_ILi1EEESH_SH_EEESB_SD_Li128ELb0ELb1ELb1ELb0EEENS1_19SingleTileSchedulerILb0ELb1ELb1ELi128EEEEEEEEEvNT_6ParamsE --------------------------
	.section	.nv.constant0._ZN7cutlass13device_kernelIN5flash19enable_sm80_to_sm89INS1_16FlashAttnFwdSm80INS1_25CollectiveMainloopFwdSm80ILi4ELi1ELb0EN4cute5tupleIJNS5_1CILi128EEENS7_ILi64EEES8_EEELi128ENS_10bfloat16_tEfNS_4arch4Sm80ELb0ELb0ELb1ELb0ELb1ELb0ELb1ELb1EEENS1_21CollectiveEpilogueFwdINS6_IJS8_S8_S9_EEENS6_IJNS7_ILi1EEESH_SH_EEESB_SD_Li128ELb0ELb1ELb1ELb0EEENS1_19SingleTileSchedulerILb0ELb1ELb1ELi128EEEEEEEEEvNT_6ParamsE,"a",@progbits
	.sectionflags	@""
	.align	4
.nv.constant0._ZN7cutlass13device_kernelIN5flash19enable_sm80_to_sm89INS1_16FlashAttnFwdSm80INS1_25CollectiveMainloopFwdSm80ILi4ELi1ELb0EN4cute5tupleIJNS5_1CILi128EEENS7_ILi64EEES8_EEELi128ENS_10bfloat16_tEfNS_4arch4Sm80ELb0ELb0ELb1ELb0ELb1ELb0ELb1ELb1EEENS1_21CollectiveEpilogueFwdINS6_IJS8_S8_S9_EEENS6_IJNS7_ILi1EEESH_SH_EEESB_SD_Li128ELb0ELb1ELb1ELb0EEENS1_19SingleTileSchedulerILb0ELb1ELb1ELi128EEEEEEEEEvNT_6ParamsE:
	.zero		1576


//--------------------- .nv.constant0._ZN7cutlass13device_kernelIN5flash19enable_sm80_to_sm89INS1_16FlashAttnFwdSm80INS1_25CollectiveMainloopFwdSm80ILi8ELi1ELb1EN4cute5tupleIJNS5_1CILi128EEENS7_ILi112EEES8_EEELi128ENS_10bfloat16_tEfNS_4arch4Sm80ELb0ELb0ELb1ELb1ELb1ELb0ELb1ELb1EEENS1_21CollectiveEpilogueFwdINS6_IJS8_S8_S9_EEENS6_IJNS7_ILi1EEESH_SH_EEESB_SD_Li256ELb1ELb1ELb1ELb0EEENS1_36VarlenDynamicPersistentTileSchedulerILi128ELi112ELi256ELi256ELb1ELb1ELb0ELb0ELb1ELb1EEEEEEEEEvNT_6ParamsE --------------------------
	.section	.nv.constant0._ZN7cutlass13device_kernelIN5flash19enable_sm80_to_sm89INS1_16FlashAttnFwdSm80INS1_25CollectiveMainloopFwdSm80ILi8ELi1ELb1EN4cute5tupleIJNS5_1CILi128EEENS7_ILi112EEES8_EEELi128ENS_10bfloat16_tEfNS_4arch4Sm80ELb0ELb0ELb1ELb1ELb1ELb0ELb1ELb1EEENS1_21CollectiveEpilogueFwdINS6_IJS8_S8_S9_EEENS6_IJNS7_ILi1EEESH_SH_EEESB_SD_Li256ELb1ELb1ELb1ELb0EEENS1_36VarlenDynamicPersistentTileSchedulerILi128ELi112ELi256ELi256ELb1ELb1ELb0ELb0ELb1ELb1EEEEEEEEEvNT_6ParamsE,"a",@progbits
	.sectionflags	@""
	.align	4
.nv.constant0._ZN7cutlass13device_kernelIN5flash19enable_sm80_to_sm89INS1_16FlashAttnFwdSm80INS1_25CollectiveMainloopFwdSm80ILi8ELi1ELb1EN4cute5tupleIJNS5_1CILi128EEENS7_ILi112EEES8_EEELi128ENS_10bfloat16_tEfNS_4arch4Sm80ELb0ELb0ELb1ELb1ELb1ELb0ELb1ELb1EEENS1_21CollectiveEpilogueFwdINS6_IJS8_S8_S9_EEENS6_IJNS7_ILi1EEESH_SH_EEESB_SD_Li256ELb1ELb1ELb1ELb0EEENS1_36VarlenDynamicPersistentTileSchedulerILi128ELi112ELi256ELi256ELb1ELb1ELb0ELb0ELb1ELb1EEEEEEEEEvNT_6ParamsE:
	.zero		1608


//--------------------- .nv.constant0._ZN7cutlass13device_kernelIN5flash19enable_sm80_to_sm89INS1_16FlashAttnFwdSm80INS1_25CollectiveMainloopFwdSm80ILi8ELi1ELb1EN4cute5tupleIJNS5_1CILi128EEENS7_ILi112EEES8_EEELi128ENS_10bfloat16_tEfNS_4arch4Sm80ELb0ELb0ELb1ELb1ELb1ELb1ELb1ELb1EEENS1_21CollectiveEpilogueFwdINS6_IJS8_S8_S9_EEENS6_IJNS7_ILi1EEESH_SH_EEESB_SD_Li256ELb1ELb1ELb1ELb0EEENS1_36VarlenDynamicPersistentTileSchedulerILi128ELi112ELi256ELi256ELb1ELb1ELb0ELb0ELb1ELb1EEEEEEEEEvNT_6ParamsE --------------------------
	.section	.nv.constant0._ZN7cutlass13device_kernelIN5flash19enable_sm80_to_sm89INS1_16FlashAttnFwdSm80INS1_25CollectiveMainloopFwdSm80ILi8ELi1ELb1EN4cute5tupleIJNS5_1CILi128EEENS7_ILi112EEES8_EEELi128ENS_10bfloat16_tEfNS_4arch4Sm80ELb0ELb0ELb1ELb1ELb1ELb1ELb1ELb1EEENS1_21CollectiveEpilogueFwdINS6_IJS8_S8_S9_EEENS6_IJNS7_ILi1EEESH_SH_EEESB_SD_Li256ELb1ELb1ELb1ELb0EEENS1_36VarlenDynamicPersistentTileSchedulerILi128ELi112ELi256ELi256ELb1ELb1ELb0ELb0ELb1ELb1EEEEEEEEEvNT_6ParamsE,"a",@progbits
	.sectionflags	@""
	.align	4
.nv.constant0._ZN7cutlass13device_kernelIN5flash19enable_sm80_to_sm89INS1_16FlashAttnFwdSm80INS1_25CollectiveMainloopFwdSm80ILi8ELi1ELb1EN4cute5tupleIJNS5_1CILi128EEENS7_ILi112EEES8_EEELi128ENS_10bfloat16_tEfNS_4arch4Sm80ELb0ELb0ELb1ELb1ELb1ELb1ELb1ELb1EEENS1_21CollectiveEpilogueFwdINS6_IJS8_S8_S9_EEENS6_IJNS7_ILi1EEESH_SH_EEESB_SD_Li256ELb1ELb1ELb1ELb0EEENS1_36VarlenDynamicPersistentTileSchedulerILi128ELi112ELi256ELi256ELb1ELb1ELb0ELb0ELb1ELb1EEEEEEEEEvNT_6ParamsE:
	.zero		1608


//--------------------- .nv.constant0._ZN7cutlass13device_kernelIN5flash19enable_sm80_to_sm89INS1_16FlashAttnFwdSm80INS1_25CollectiveMainloopFwdSm80ILi4ELi1ELb0EN4cute5tupleIJNS5_1CILi128EEENS7_ILi48EEES8_EEELi128ENS_10bfloat16_tEfNS_4arch4Sm80ELb0ELb1ELb1ELb0ELb1ELb0ELb1ELb1EEENS1_21CollectiveEpilogueFwdINS6_IJS8_S8_S9_EEENS6_IJNS7_ILi1EEESH_SH_EEESB_SD_Li128ELb0ELb1ELb1ELb0EEENS1_19SingleTileSchedulerILb0ELb1ELb1ELi128EEEEEEEEEvNT_6ParamsE --------------------------
	.section	.nv.constant0._ZN7cutlass13device_kernelIN5flash19enable_sm80_to_sm89INS1_16FlashAttnFwdSm80INS1_25CollectiveMainloopFwdSm80ILi4ELi1ELb0EN4cute5tupleIJNS5_1CILi128EEENS7_ILi48EEES8_EEELi128ENS_10bfloat16_tEfNS_4arch4Sm80ELb0ELb1ELb1ELb0ELb1ELb0ELb1ELb1EEENS1_21CollectiveEpilogueFwdINS6_IJS8_S8_S9_EEENS6_IJNS7_ILi1EEESH_SH_EEESB_SD_Li128ELb0ELb1ELb1ELb0EEENS1_19SingleTileSchedulerILb0ELb1ELb1ELi128EEEEEEEEEvNT_6ParamsE,"a",@progbits
	.sectionflags	@""
	.align	4
.nv.constant0._ZN7cutlass13device_kernelIN5flash19enable_sm80_to_sm89INS1_16FlashAttnFwdSm80INS1_25CollectiveMainloopFwdSm80ILi4ELi1ELb0EN4cute5tupleIJNS5_1CILi128EEENS7_ILi48EEES8_EEELi128ENS_10bfloat16_tEfNS_4arch4Sm80ELb0ELb1ELb1ELb0ELb1ELb0ELb1ELb1EEENS1_21CollectiveEpilogueFwdINS6_IJS8_S8_S9_EEENS6_IJNS7_ILi1EEESH_SH_EEESB_SD_Li128ELb0ELb1ELb1ELb0EEENS1_19SingleTileSchedulerILb0ELb1ELb1ELi128EEEEEEEEEvNT_6ParamsE:
	.zero		1576


//--------------------- .nv.constant0._ZN7cutlass13device_kernelIN5flash19enable_sm80_to_sm89INS1_16FlashAttnFwdSm80INS1_25CollectiveMainloopFwdSm80ILi8ELi1ELb1EN4cute5tupleIJNS5_1CILi128EEENS7_ILi96EEES8_EEELi128ENS_10bfloat16_tEfNS_4arch4Sm80ELb0ELb1ELb1ELb1ELb1ELb0ELb1ELb1EEENS1_21CollectiveEpilogueFwdINS6_IJS8_S8_S9_EEENS6_IJNS7_ILi1EEESH_SH_EEESB_SD_Li256ELb1ELb1ELb1ELb0EEENS1_36VarlenDynamicPersistentTileSchedulerILi128ELi96ELi256ELi256ELb1ELb1ELb0ELb1ELb0ELb1EEEEEEEEEvNT_6ParamsE --------------------------
	.section	.nv.constant0._ZN7cutlass13device_kernelIN5flash19enable_sm80_to_sm89INS1_16FlashAttnFwdSm80INS1_25CollectiveMainloopFwdSm80ILi8ELi1ELb1EN4cute5tupleIJNS5_1CILi128EEENS7_ILi96EEES8_EEELi128ENS_10bfloat16_tEfNS_4arch4Sm80ELb0ELb1ELb1ELb1ELb1ELb0ELb1ELb1EEENS1_21CollectiveEpilogueFwdINS6_IJS8_S8_S9_EEENS6_IJNS7_ILi1EEESH_SH_EEESB_SD_Li256ELb1ELb1ELb1ELb0EEENS1_36VarlenDynamicPersistentTileSchedulerILi128ELi96ELi256ELi256ELb1ELb1ELb0ELb1ELb0ELb1EEEEEEEEEvNT_6ParamsE,"a",@progbits
	.sectionflags	@""
	.align	4
.nv.constant0._ZN7cutlass13device_kernelIN5flash19enable_sm80_to_sm89INS1_16FlashAttnFwdSm80INS1_25CollectiveMainloopFwdSm80ILi8ELi1ELb1EN4cute5tupleIJNS5_1CILi128EEENS7_ILi96EEES8_EEELi128ENS_10bfloat16_tEfNS_4arch4Sm80ELb0ELb1ELb1ELb1ELb1ELb0ELb1ELb1EEENS1_21CollectiveEpilogueFwdINS6_IJS8_S8_S9_EEENS6_IJNS7_ILi1EEESH_SH_EEESB_SD_Li256ELb1ELb1ELb1ELb0EEENS1_36VarlenDynamicPersistentTileSchedulerILi128ELi96ELi256ELi256ELb1ELb1ELb0ELb1ELb0ELb1EEEEEEEEEvNT_6ParamsE:
	.zero		1608


//--------------------- .nv.constant0._ZN7cutlass13device_kernelIN5flash19enable_sm80_to_sm89INS1_16FlashAttnFwdSm80INS1_25CollectiveMainloopFwdSm80ILi8ELi1ELb1EN4cute5tupleIJNS5_1CILi128EEENS7_ILi96EEES8_EEELi128ENS_10bfloat16_tEfNS_4arch4Sm80ELb0ELb1ELb1ELb1ELb1ELb1ELb1ELb1EEENS1_21CollectiveEpilogueFwdINS6_IJS8_S8_S9_EEENS6_IJNS7_ILi1EEESH_SH_EEESB_SD_Li256ELb1ELb1ELb1ELb0EEENS1_36VarlenDynamicPersistentTileSchedulerILi128ELi96ELi256ELi256ELb1ELb1ELb0ELb1ELb0ELb1EEEEEEEEEvNT_6ParamsE --------------------------
	.section	.nv.constant0._ZN7cutlass13device_kernelIN5flash19enable_sm80_to_sm89INS1_16FlashAttnFwdSm80INS1_25CollectiveMainloopFwdSm80ILi8ELi1ELb1EN4cute5tupleIJNS5_1CILi128EEENS7_ILi96EEES8_EEELi128ENS_10bfloat16_tEfNS_4arch4Sm80ELb0ELb1ELb1ELb1ELb1ELb1ELb1ELb1EEENS1_21CollectiveEpilogueFwdINS6_IJS8_S8_S9_EEENS6_IJNS7_ILi1EEESH_SH_EEESB_SD_Li256ELb1ELb1ELb1ELb0EEENS1_36VarlenDynamicPersistentTileSchedulerILi128ELi96ELi256ELi256ELb1ELb1ELb0ELb1ELb0ELb1EEEEEEEEEvNT_6ParamsE,"a",@progbits
	.sectionflags	@""
	.align	4
.nv.constant0._ZN7cutlass13device_kernelIN5flash19enable_sm80_to_sm89INS1_16FlashAttnFwdSm80INS1_25CollectiveMainloopFwdSm80ILi8ELi1ELb1EN4cute5tupleIJNS5_1CILi128EEENS7_ILi96EEES8_EEELi128ENS_10bfloat16_tEfNS_4arch4Sm80ELb0ELb1ELb1ELb1ELb1ELb1ELb1ELb1EEENS1_21CollectiveEpilogueFwdINS6_IJS8_S8_S9_EEENS6_IJNS7_ILi1EEESH_SH_EEESB_SD_Li256ELb1ELb1ELb1ELb0EEENS1_36VarlenDynamicPersistentTileSchedulerILi128ELi96ELi256ELi256ELb1ELb1ELb0ELb1ELb0ELb1EEEEEEEEEvNT_6ParamsE:
	.zero		1608


//--------------------- .nv.constant0._ZN7cutlass13device_kernelIN5flash19enable_sm80_to_sm89INS1_16FlashAttnFwdSm80INS1_25CollectiveMainloopFwdSm80ILi4ELi1ELb0EN4cute5tupleIJNS5_1CILi128EEENS7_ILi64EEES8_EEELi128ENS_10bfloat16_tEfNS_4arch4Sm80ELb1ELb0ELb1ELb0ELb1ELb0ELb1ELb1EEENS1_21CollectiveEpilogueFwdINS6_IJS8_S8_S9_EEENS6_IJNS7_ILi1EEESH_SH_EEESB_SD_Li128ELb0ELb1ELb1ELb0EEENS1_30DynamicPersistentTileSchedulerILi128ELi128ELb1ELb1ELb0EEEEEEEEEvNT_6ParamsE --------------------------
	.section	.nv.constant0._ZN7cutlass13device_kernelIN5flash19enable_sm80_to_sm89INS1_16FlashAttnFwdSm80INS1_25CollectiveMainloopFwdSm80ILi4ELi1ELb0EN4cute5tupleIJNS5_1CILi128EEENS7_ILi64EEES8_EEELi128ENS_10bfloat16_tEfNS_4arch4Sm80ELb1ELb0ELb1ELb0ELb1ELb0ELb1ELb1EEENS1_21CollectiveEpilogueFwdINS6_IJS8_S8_S9_EEENS6_IJNS7_ILi1EEESH_SH_EEESB_SD_Li128ELb0ELb1ELb1ELb0EEENS1_30DynamicPersistentTileSchedulerILi128ELi128ELb1ELb1ELb0EEEEEEEEEvNT_6ParamsE,"a",@progbits
	.sectionflags	@""
	.align	4
.nv.constant0._ZN7cutlass13device_kernelIN5flash19enable_sm80_to_sm89INS1_16FlashAttnFwdSm80INS1_25CollectiveMainloopFwdSm80ILi4ELi1ELb0EN4cute5tupleIJNS5_1CILi128EEENS7_ILi64EEES8_EEELi128ENS_10bfloat16_tEfNS_4arch4Sm80ELb1ELb0ELb1ELb0ELb1ELb0ELb1ELb1EEENS1_21CollectiveEpilogueFwdINS6_IJS8_S8_S9_EEENS6_IJNS7_ILi1EEESH_SH_EEESB_SD_Li128ELb0ELb1ELb1ELb0EEENS1_30DynamicPersistentTileSchedulerILi128ELi128ELb1ELb1ELb0EEEEEEEEEvNT_6ParamsE:
	.zero		1592


//--------------------- .nv.constant0._ZN7cutlass13device_kernelIN5flash19enable_sm80_to_sm89INS1_16FlashAttnFwdSm80INS1_25CollectiveMainloopFwdSm80ILi8ELi1ELb1EN4cute5tupleIJNS5_1CILi128EEENS7_ILi112EEES8_EEELi128ENS_10bfloat16_tEfNS_4arch4Sm80ELb1ELb0ELb1ELb1ELb1ELb0ELb1ELb1EEENS1_21CollectiveEpilogueFwdINS6_IJS8_S8_S9_EEENS6_IJNS7_ILi1EEESH_SH_EEESB_SD_Li256ELb1ELb1ELb1ELb0EEENS1_36VarlenDynamicPersistentTileSchedulerILi128ELi112ELi256ELi256ELb1ELb1ELb0ELb1ELb1ELb1EEEEEEEEEvNT_6ParamsE --------------------------
	.section	.nv.constant0._ZN7cutlass13device_kernelIN5flash19enable_sm80_to_sm89INS1_16FlashAttnFwdSm80INS1_25CollectiveMainloopFwdSm80ILi8ELi1ELb1EN4cute5tupleIJNS5_1CILi128EEENS7_ILi112EEES8_EEELi128ENS_10bfloat16_tEfNS_4arch4Sm80ELb1ELb0ELb1ELb1ELb1ELb0ELb1ELb1EEENS1_21CollectiveEpilogueFwdINS6_IJS8_S8_S9_EEENS6_IJNS7_ILi1EEESH_SH_EEESB_SD_Li256ELb1ELb1ELb1ELb0EEENS1_36VarlenDynamicPersistentTileSchedulerILi128ELi112ELi256ELi256ELb1ELb1ELb0ELb1ELb1ELb1EEEEEEEEEvNT_6ParamsE,"a",@progbits
	.sectionflags	@""
	.align	4
.nv.constant0._ZN7cutlass13device_kernelIN5flash19enable_sm80_to_sm89INS1_16FlashAttnFwdSm80INS1_25CollectiveMainloopFwdSm80ILi8ELi1ELb1EN4cute5tupleIJNS5_1CILi128EEENS7_ILi112EEES8_EEELi128ENS_10bfloat16_tEfNS_4arch4Sm80ELb1ELb0ELb1ELb1ELb1ELb0ELb1ELb1EEENS1_21CollectiveEpilogueFwdINS6_IJS8_S8_S9_EEENS6_IJNS7_ILi1EEESH_SH_EEESB_SD_Li256ELb1ELb1ELb1ELb0EEENS1_36VarlenDynamicPersistentTileSchedulerILi128ELi112ELi256ELi256ELb1ELb1ELb0ELb1ELb1ELb1EEEEEEEEEvNT_6ParamsE:
	.zero		1608


//--------------------- .nv.constant0._ZN7cutlass13device_kernelIN5flash19enable_sm80_to_sm89INS1_16FlashAttnFwdSm80INS1_25CollectiveMainloopFwdSm80ILi8ELi1ELb1EN4cute5tupleIJNS5_1CILi128EEENS7_ILi112EEES8_EEELi128ENS_10bfloat16_tEfNS_4arch4Sm80ELb1ELb0ELb1ELb1ELb1ELb1ELb1ELb1EEENS1_21CollectiveEpilogueFwdINS6_IJS8_S8_S9_EEENS6_IJNS7_ILi1EEESH_SH_EEESB_SD_Li256ELb1ELb1ELb1ELb0EEENS1_36VarlenDynamicPersistentTileSchedulerILi128ELi112ELi256ELi256ELb1ELb1ELb0ELb1ELb1ELb1EEEEEEEEEvNT_6ParamsE --------------------------
	.section	.nv.constant0._ZN7cutlass13device_kernelIN5flash19enable_sm80_to_sm89INS1_16FlashAttnFwdSm80INS1_25CollectiveMainloopFwdSm80ILi8ELi1ELb1EN4cute5tupleIJNS5_1CILi128EEENS7_ILi112EEES8_EEELi128ENS_10bfloat16_tEfNS_4arch4Sm80ELb1ELb0ELb1ELb1ELb1ELb1ELb1ELb1EEENS1_21CollectiveEpilogueFwdINS6_IJS8_S8_S9_EEENS6_IJNS7_ILi1EEESH_SH_EEESB_SD_Li256ELb1ELb1ELb1ELb0EEENS1_36VarlenDynamicPersistentTileSchedulerILi128ELi112ELi256ELi256ELb1ELb1ELb0ELb1ELb1ELb1EEEEEEEEEvNT_6ParamsE,"a",@progbits
	.sectionflags	@""
	.align	4
.nv.constant0._ZN7cutlass13device_kernelIN5flash19enable_sm80_to_sm89INS1_16FlashAttnFwdSm80INS1_25CollectiveMainloopFwdSm80ILi8ELi1ELb1EN4cute5tupleIJNS5_1CILi128EEENS7_ILi112EEES8_EEELi128ENS_10bfloat16_tEfNS_4arch4Sm80ELb1ELb0ELb1ELb1ELb1ELb1ELb1ELb1EEENS1_21CollectiveEpilogueFwdINS6_IJS8_S8_S9_EEENS6_IJNS7_ILi1EEESH_SH_EEESB_SD_Li256ELb1ELb1ELb1ELb0EEENS1_36VarlenDynamicPersistentTileSchedulerILi128ELi112ELi256ELi256ELb1ELb1ELb0ELb1ELb1ELb1EEEEEEEEEvNT_6ParamsE:
	.zero		1608


//--------------------- SYMBOLS --------------------------

	.type		.nv.reservedSmem.offset0,@object
	.size		.nv.reservedSmem.offset0,0x4
